//
// Generated by NVIDIA NVVM Compiler
//
// Compiler Build ID: CL-36424714
// Cuda compilation tools, release 13.0, V13.0.88
// Based on NVVM 20.0.0
//

.version 9.0
.target sm_100
.address_size 64

	// .globl	_Z30setSuperSource_no_bloss_simplePjS_S_PiPfS0_S0_i

.visible .entry _Z30setSuperSource_no_bloss_simplePjS_S_PiPfS0_S0_i(
	.param .u64 .ptr .align 1 _Z30setSuperSource_no_bloss_simplePjS_S_PiPfS0_S0_i_param_0,
	.param .u64 .ptr .align 1 _Z30setSuperSource_no_bloss_simplePjS_S_PiPfS0_S0_i_param_1,
	.param .u64 .ptr .align 1 _Z30setSuperSource_no_bloss_simplePjS_S_PiPfS0_S0_i_param_2,
	.param .u64 .ptr .align 1 _Z30setSuperSource_no_bloss_simplePjS_S_PiPfS0_S0_i_param_3,
	.param .u64 .ptr .align 1 _Z30setSuperSource_no_bloss_simplePjS_S_PiPfS0_S0_i_param_4,
	.param .u64 .ptr .align 1 _Z30setSuperSource_no_bloss_simplePjS_S_PiPfS0_S0_i_param_5,
	.param .u64 .ptr .align 1 _Z30setSuperSource_no_bloss_simplePjS_S_PiPfS0_S0_i_param_6,
	.param .u32 _Z30setSuperSource_no_bloss_simplePjS_S_PiPfS0_S0_i_param_7
)
{
	.reg .pred 	%p<3>;
	.reg .b32 	%r<10>;
	.reg .b64 	%rd<18>;

	ld.param.u64 	%rd1, [_Z30setSuperSource_no_bloss_simplePjS_S_PiPfS0_S0_i_param_2];
	ld.param.u64 	%rd2, [_Z30setSuperSource_no_bloss_simplePjS_S_PiPfS0_S0_i_param_3];
	ld.param.u64 	%rd3, [_Z30setSuperSource_no_bloss_simplePjS_S_PiPfS0_S0_i_param_4];
	ld.param.u64 	%rd4, [_Z30setSuperSource_no_bloss_simplePjS_S_PiPfS0_S0_i_param_5];
	ld.param.u64 	%rd5, [_Z30setSuperSource_no_bloss_simplePjS_S_PiPfS0_S0_i_param_6];
	ld.param.u32 	%r2, [_Z30setSuperSource_no_bloss_simplePjS_S_PiPfS0_S0_i_param_7];
	mov.u32 	%r3, %tid.x;
	mov.u32 	%r4, %ctaid.x;
	mov.u32 	%r5, %ntid.x;
	mad.lo.s32 	%r1, %r4, %r5, %r3;
	setp.ge.s32 	%p1, %r1, %r2;
	@%p1 bra 	$L__BB0_3;
	cvta.to.global.u64 	%rd6, %rd4;
	mul.wide.s32 	%rd7, %r1, 4;
	add.s64 	%rd8, %rd6, %rd7;
	ld.global.u32 	%r6, [%rd8];
	setp.ne.s32 	%p2, %r6, -1;
	@%p2 bra 	$L__BB0_3;
	cvta.to.global.u64 	%rd9, %rd1;
	add.s64 	%rd11, %rd9, %rd7;
	mov.b32 	%r7, 1;
	st.global.u32 	[%rd11], %r7;
	cvta.to.global.u64 	%rd12, %rd3;
	add.s64 	%rd13, %rd12, %rd7;
	mov.b32 	%r8, 1065353216;
	st.global.u32 	[%rd13], %r8;
	cvta.to.global.u64 	%rd14, %rd2;
	add.s64 	%rd15, %rd14, %rd7;
	mov.b32 	%r9, 0;
	st.global.u32 	[%rd15], %r9;
	cvta.to.global.u64 	%rd16, %rd5;
	add.s64 	%rd17, %rd16, %rd7;
	st.global.u32 	[%rd17], %r1;
$L__BB0_3:
	ret;

}
	// .globl	_Z27spMvUgCscScKernel_all_edgesPjS_S_S_PfPiS1_ii
.visible .entry _Z27spMvUgCscScKernel_all_edgesPjS_S_S_PfPiS1_ii(
	.param .u64 .ptr .align 1 _Z27spMvUgCscScKernel_all_edgesPjS_S_S_PfPiS1_ii_param_0,
	.param .u64 .ptr .align 1 _Z27spMvUgCscScKernel_all_edgesPjS_S_S_PfPiS1_ii_param_1,
	.param .u64 .ptr .align 1 _Z27spMvUgCscScKernel_all_edgesPjS_S_S_PfPiS1_ii_param_2,
	.param .u64 .ptr .align 1 _Z27spMvUgCscScKernel_all_edgesPjS_S_S_PfPiS1_ii_param_3,
	.param .u64 .ptr .align 1 _Z27spMvUgCscScKernel_all_edgesPjS_S_S_PfPiS1_ii_param_4,
	.param .u64 .ptr .align 1 _Z27spMvUgCscScKernel_all_edgesPjS_S_S_PfPiS1_ii_param_5,
	.param .u64 .ptr .align 1 _Z27spMvUgCscScKernel_all_edgesPjS_S_S_PfPiS1_ii_param_6,
	.param .u32 _Z27spMvUgCscScKernel_all_edgesPjS_S_S_PfPiS1_ii_param_7,
	.param .u32 _Z27spMvUgCscScKernel_all_edgesPjS_S_S_PfPiS1_ii_param_8
)
{
	.reg .pred 	%p<14>;
	.reg .b32 	%r<88>;
	.reg .b32 	%f<2>;
	.reg .b64 	%rd<58>;
	.reg .b64 	%fd<2>;

	ld.param.u64 	%rd10, [_Z27spMvUgCscScKernel_all_edgesPjS_S_S_PfPiS1_ii_param_0];
	ld.param.u64 	%rd14, [_Z27spMvUgCscScKernel_all_edgesPjS_S_S_PfPiS1_ii_param_1];
	ld.param.u64 	%rd11, [_Z27spMvUgCscScKernel_all_edgesPjS_S_S_PfPiS1_ii_param_2];
	ld.param.u64 	%rd15, [_Z27spMvUgCscScKernel_all_edgesPjS_S_S_PfPiS1_ii_param_3];
	ld.param.u64 	%rd12, [_Z27spMvUgCscScKernel_all_edgesPjS_S_S_PfPiS1_ii_param_4];
	ld.param.u64 	%rd13, [_Z27spMvUgCscScKernel_all_edgesPjS_S_S_PfPiS1_ii_param_5];
	ld.param.u64 	%rd16, [_Z27spMvUgCscScKernel_all_edgesPjS_S_S_PfPiS1_ii_param_6];
	ld.param.u32 	%r37, [_Z27spMvUgCscScKernel_all_edgesPjS_S_S_PfPiS1_ii_param_8];
	cvta.to.global.u64 	%rd1, %rd16;
	cvta.to.global.u64 	%rd2, %rd15;
	cvta.to.global.u64 	%rd3, %rd14;
	mov.u32 	%r38, %tid.x;
	mov.u32 	%r39, %ctaid.x;
	mov.u32 	%r40, %ntid.x;
	mad.lo.s32 	%r1, %r39, %r40, %r38;
	setp.ge.s32 	%p1, %r1, %r37;
	@%p1 bra 	$L__BB1_21;
	cvta.to.global.u64 	%rd17, %rd11;
	cvta.to.global.u64 	%rd18, %rd12;
	mul.wide.s32 	%rd19, %r1, 4;
	add.s64 	%rd4, %rd17, %rd19;
	mov.b32 	%r41, 0;
	st.global.u32 	[%rd4], %r41;
	add.s64 	%rd20, %rd18, %rd19;
	ld.global.f32 	%f1, [%rd20];
	cvt.f64.f32 	%fd1, %f1;
	setp.geu.f64 	%p2, %fd1, 0d3F847AE147AE147B;
	@%p2 bra 	$L__BB1_21;
	cvta.to.global.u64 	%rd21, %rd10;
	add.s64 	%rd23, %rd21, %rd19;
	ld.global.u32 	%r81, [%rd23];
	ld.global.u32 	%r3, [%rd23+4];
	setp.ge.s32 	%p3, %r81, %r3;
	mov.b32 	%r76, 0;
	@%p3 bra 	$L__BB1_19;
	cvta.to.global.u64 	%rd24, %rd13;
	add.s64 	%rd5, %rd24, %rd19;
	add.s64 	%rd6, %rd1, %rd19;
	sub.s32 	%r4, %r3, %r81;
	and.b32  	%r5, %r4, 3;
	sub.s32 	%r45, %r81, %r3;
	setp.gt.u32 	%p4, %r45, -4;
	mov.b32 	%r76, 0;
	@%p4 bra 	$L__BB1_14;
	add.s64 	%rd7, %rd3, 8;
	and.b32  	%r47, %r4, -4;
	neg.s32 	%r73, %r47;
	mov.b32 	%r76, 0;
$L__BB1_5:
	mul.wide.s32 	%rd26, %r81, 4;
	add.s64 	%rd8, %rd7, %rd26;
	ld.global.u32 	%r10, [%rd8+-8];
	mul.wide.u32 	%rd27, %r10, 4;
	add.s64 	%rd28, %rd2, %rd27;
	ld.global.u32 	%r48, [%rd28];
	setp.eq.s32 	%p5, %r48, 0;
	@%p5 bra 	$L__BB1_7;
	st.global.u32 	[%rd5], %r10;
	ld.global.u32 	%r49, [%rd8+-8];
	mul.wide.u32 	%rd29, %r49, 4;
	add.s64 	%rd30, %rd1, %rd29;
	ld.global.u32 	%r50, [%rd30];
	st.global.u32 	[%rd6], %r50;
	ld.global.u32 	%r51, [%rd8+-8];
	mul.wide.u32 	%rd31, %r51, 4;
	add.s64 	%rd32, %rd2, %rd31;
	ld.global.u32 	%r52, [%rd32];
	add.s32 	%r76, %r52, %r76;
$L__BB1_7:
	ld.global.u32 	%r13, [%rd8+-4];
	mul.wide.u32 	%rd33, %r13, 4;
	add.s64 	%rd34, %rd2, %rd33;
	ld.global.u32 	%r53, [%rd34];
	setp.eq.s32 	%p6, %r53, 0;
	@%p6 bra 	$L__BB1_9;
	st.global.u32 	[%rd5], %r13;
	ld.global.u32 	%r54, [%rd8+-4];
	mul.wide.u32 	%rd35, %r54, 4;
	add.s64 	%rd36, %rd1, %rd35;
	ld.global.u32 	%r55, [%rd36];
	st.global.u32 	[%rd6], %r55;
	ld.global.u32 	%r56, [%rd8+-4];
	mul.wide.u32 	%rd37, %r56, 4;
	add.s64 	%rd38, %rd2, %rd37;
	ld.global.u32 	%r57, [%rd38];
	add.s32 	%r76, %r57, %r76;
$L__BB1_9:
	ld.global.u32 	%r16, [%rd8];
	mul.wide.u32 	%rd39, %r16, 4;
	add.s64 	%rd40, %rd2, %rd39;
	ld.global.u32 	%r58, [%rd40];
	setp.eq.s32 	%p7, %r58, 0;
	@%p7 bra 	$L__BB1_11;
	st.global.u32 	[%rd5], %r16;
	ld.global.u32 	%r59, [%rd8];
	mul.wide.u32 	%rd41, %r59, 4;
	add.s64 	%rd42, %rd1, %rd41;
	ld.global.u32 	%r60, [%rd42];
	st.global.u32 	[%rd6], %r60;
	ld.global.u32 	%r61, [%rd8];
	mul.wide.u32 	%rd43, %r61, 4;
	add.s64 	%rd44, %rd2, %rd43;
	ld.global.u32 	%r62, [%rd44];
	add.s32 	%r76, %r62, %r76;
$L__BB1_11:
	ld.global.u32 	%r19, [%rd8+4];
	mul.wide.u32 	%rd45, %r19, 4;
	add.s64 	%rd46, %rd2, %rd45;
	ld.global.u32 	%r63, [%rd46];
	setp.eq.s32 	%p8, %r63, 0;
	@%p8 bra 	$L__BB1_13;
	st.global.u32 	[%rd5], %r19;
	ld.global.u32 	%r64, [%rd8+4];
	mul.wide.u32 	%rd47, %r64, 4;
	add.s64 	%rd48, %rd1, %rd47;
	ld.global.u32 	%r65, [%rd48];
	st.global.u32 	[%rd6], %r65;
	ld.global.u32 	%r66, [%rd8+4];
	mul.wide.u32 	%rd49, %r66, 4;
	add.s64 	%rd50, %rd2, %rd49;
	ld.global.u32 	%r67, [%rd50];
	add.s32 	%r76, %r67, %r76;
$L__BB1_13:
	add.s32 	%r81, %r81, 4;
	add.s32 	%r73, %r73, 4;
	setp.ne.s32 	%p9, %r73, 0;
	@%p9 bra 	$L__BB1_5;
$L__BB1_14:
	setp.eq.s32 	%p10, %r5, 0;
	@%p10 bra 	$L__BB1_19;
	neg.s32 	%r83, %r5;
$L__BB1_16:
	.pragma "nounroll";
	mul.wide.s32 	%rd51, %r81, 4;
	add.s64 	%rd9, %rd3, %rd51;
	ld.global.u32 	%r31, [%rd9];
	mul.wide.u32 	%rd52, %r31, 4;
	add.s64 	%rd53, %rd2, %rd52;
	ld.global.u32 	%r68, [%rd53];
	setp.eq.s32 	%p11, %r68, 0;
	@%p11 bra 	$L__BB1_18;
	st.global.u32 	[%rd5], %r31;
	ld.global.u32 	%r69, [%rd9];
	mul.wide.u32 	%rd54, %r69, 4;
	add.s64 	%rd55, %rd1, %rd54;
	ld.global.u32 	%r70, [%rd55];
	st.global.u32 	[%rd6], %r70;
	ld.global.u32 	%r71, [%rd9];
	mul.wide.u32 	%rd56, %r71, 4;
	add.s64 	%rd57, %rd2, %rd56;
	ld.global.u32 	%r72, [%rd57];
	add.s32 	%r76, %r72, %r76;
$L__BB1_18:
	add.s32 	%r81, %r81, 1;
	add.s32 	%r83, %r83, 1;
	setp.ne.s32 	%p12, %r83, 0;
	@%p12 bra 	$L__BB1_16;
$L__BB1_19:
	setp.lt.s32 	%p13, %r76, 1;
	@%p13 bra 	$L__BB1_21;
	st.global.u32 	[%rd4], %r76;
$L__BB1_21:
	ret;

}
	// .globl	_Z30spMvUgCscScKernel_matched_edgePiPjS0_PfS_S_ii
.visible .entry _Z30spMvUgCscScKernel_matched_edgePiPjS0_PfS_S_ii(
	.param .u64 .ptr .align 1 _Z30spMvUgCscScKernel_matched_edgePiPjS0_PfS_S_ii_param_0,
	.param .u64 .ptr .align 1 _Z30spMvUgCscScKernel_matched_edgePiPjS0_PfS_S_ii_param_1,
	.param .u64 .ptr .align 1 _Z30spMvUgCscScKernel_matched_edgePiPjS0_PfS_S_ii_param_2,
	.param .u64 .ptr .align 1 _Z30spMvUgCscScKernel_matched_edgePiPjS0_PfS_S_ii_param_3,
	.param .u64 .ptr .align 1 _Z30spMvUgCscScKernel_matched_edgePiPjS0_PfS_S_ii_param_4,
	.param .u64 .ptr .align 1 _Z30spMvUgCscScKernel_matched_edgePiPjS0_PfS_S_ii_param_5,
	.param .u32 _Z30spMvUgCscScKernel_matched_edgePiPjS0_PfS_S_ii_param_6,
	.param .u32 _Z30spMvUgCscScKernel_matched_edgePiPjS0_PfS_S_ii_param_7
)
{
	.reg .pred 	%p<6>;
	.reg .b32 	%r<13>;
	.reg .b32 	%f<2>;
	.reg .b64 	%rd<27>;
	.reg .b64 	%fd<2>;

	ld.param.u64 	%rd4, [_Z30spMvUgCscScKernel_matched_edgePiPjS0_PfS_S_ii_param_0];
	ld.param.u64 	%rd5, [_Z30spMvUgCscScKernel_matched_edgePiPjS0_PfS_S_ii_param_1];
	ld.param.u64 	%rd9, [_Z30spMvUgCscScKernel_matched_edgePiPjS0_PfS_S_ii_param_2];
	ld.param.u64 	%rd6, [_Z30spMvUgCscScKernel_matched_edgePiPjS0_PfS_S_ii_param_3];
	ld.param.u64 	%rd7, [_Z30spMvUgCscScKernel_matched_edgePiPjS0_PfS_S_ii_param_4];
	ld.param.u64 	%rd8, [_Z30spMvUgCscScKernel_matched_edgePiPjS0_PfS_S_ii_param_5];
	ld.param.u32 	%r4, [_Z30spMvUgCscScKernel_matched_edgePiPjS0_PfS_S_ii_param_7];
	cvta.to.global.u64 	%rd1, %rd9;
	mov.u32 	%r5, %tid.x;
	mov.u32 	%r6, %ctaid.x;
	mov.u32 	%r7, %ntid.x;
	mad.lo.s32 	%r1, %r6, %r7, %r5;
	setp.ge.s32 	%p1, %r1, %r4;
	@%p1 bra 	$L__BB2_6;
	cvta.to.global.u64 	%rd10, %rd5;
	cvta.to.global.u64 	%rd11, %rd6;
	mul.wide.s32 	%rd12, %r1, 4;
	add.s64 	%rd2, %rd10, %rd12;
	mov.b32 	%r8, 0;
	st.global.u32 	[%rd2], %r8;
	add.s64 	%rd13, %rd11, %rd12;
	ld.global.f32 	%f1, [%rd13];
	cvt.f64.f32 	%fd1, %f1;
	setp.geu.f64 	%p2, %fd1, 0d3F847AE147AE147B;
	@%p2 bra 	$L__BB2_6;
	cvta.to.global.u64 	%rd14, %rd4;
	add.s64 	%rd3, %rd14, %rd12;
	ld.global.u32 	%r2, [%rd3];
	setp.lt.s32 	%p3, %r2, 0;
	@%p3 bra 	$L__BB2_6;
	mul.wide.u32 	%rd16, %r2, 4;
	add.s64 	%rd17, %rd1, %rd16;
	ld.global.u32 	%r9, [%rd17];
	setp.eq.s32 	%p4, %r9, 0;
	@%p4 bra 	$L__BB2_6;
	cvta.to.global.u64 	%rd18, %rd8;
	cvta.to.global.u64 	%rd19, %rd7;
	add.s64 	%rd21, %rd19, %rd12;
	st.global.u32 	[%rd21], %r2;
	ld.global.u32 	%r10, [%rd3];
	mul.wide.s32 	%rd22, %r10, 4;
	add.s64 	%rd23, %rd18, %rd22;
	ld.global.u32 	%r11, [%rd23];
	add.s64 	%rd24, %rd18, %rd12;
	st.global.u32 	[%rd24], %r11;
	ld.global.u32 	%r12, [%rd3];
	mul.wide.s32 	%rd25, %r12, 4;
	add.s64 	%rd26, %rd1, %rd25;
	ld.global.u32 	%r3, [%rd26];
	setp.lt.s32 	%p5, %r3, 1;
	@%p5 bra 	$L__BB2_6;
	st.global.u32 	[%rd2], %r3;
$L__BB2_6:
	ret;

}
	// .globl	_Z18bfsFunctionsKernelPjS_PfPiS1_ii
.visible .entry _Z18bfsFunctionsKernelPjS_PfPiS1_ii(
	.param .u64 .ptr .align 1 _Z18bfsFunctionsKernelPjS_PfPiS1_ii_param_0,
	.param .u64 .ptr .align 1 _Z18bfsFunctionsKernelPjS_PfPiS1_ii_param_1,
	.param .u64 .ptr .align 1 _Z18bfsFunctionsKernelPjS_PfPiS1_ii_param_2,
	.param .u64 .ptr .align 1 _Z18bfsFunctionsKernelPjS_PfPiS1_ii_param_3,
	.param .u64 .ptr .align 1 _Z18bfsFunctionsKernelPjS_PfPiS1_ii_param_4,
	.param .u32 _Z18bfsFunctionsKernelPjS_PfPiS1_ii_param_5,
	.param .u32 _Z18bfsFunctionsKernelPjS_PfPiS1_ii_param_6
)
{
	.reg .pred 	%p<3>;
	.reg .b32 	%r<11>;
	.reg .b32 	%f<4>;
	.reg .b64 	%rd<17>;

	ld.param.u64 	%rd3, [_Z18bfsFunctionsKernelPjS_PfPiS1_ii_param_0];
	ld.param.u64 	%rd4, [_Z18bfsFunctionsKernelPjS_PfPiS1_ii_param_1];
	ld.param.u64 	%rd5, [_Z18bfsFunctionsKernelPjS_PfPiS1_ii_param_2];
	ld.param.u64 	%rd6, [_Z18bfsFunctionsKernelPjS_PfPiS1_ii_param_3];
	ld.param.u64 	%rd7, [_Z18bfsFunctionsKernelPjS_PfPiS1_ii_param_4];
	ld.param.u32 	%r3, [_Z18bfsFunctionsKernelPjS_PfPiS1_ii_param_5];
	ld.param.u32 	%r2, [_Z18bfsFunctionsKernelPjS_PfPiS1_ii_param_6];
	mov.u32 	%r4, %tid.x;
	mov.u32 	%r5, %ctaid.x;
	mov.u32 	%r6, %ntid.x;
	mad.lo.s32 	%r1, %r5, %r6, %r4;
	setp.ge.s32 	%p1, %r1, %r3;
	@%p1 bra 	$L__BB3_3;
	cvta.to.global.u64 	%rd8, %rd3;
	cvta.to.global.u64 	%rd9, %rd4;
	mul.wide.s32 	%rd10, %r1, 4;
	add.s64 	%rd1, %rd8, %rd10;
	mov.b32 	%r7, 0;
	st.global.u32 	[%rd1], %r7;
	add.s64 	%rd2, %rd9, %rd10;
	ld.global.u32 	%r8, [%rd2];
	setp.eq.s32 	%p2, %r8, 0;
	@%p2 bra 	$L__BB3_3;
	cvta.to.global.u64 	%rd11, %rd7;
	mov.b32 	%r9, 1;
	st.global.u32 	[%rd11], %r9;
	ld.global.u32 	%r10, [%rd2];
	st.global.u32 	[%rd1], %r10;
	cvt.rn.f32.u32 	%f1, %r10;
	cvta.to.global.u64 	%rd12, %rd5;
	add.s64 	%rd14, %rd12, %rd10;
	ld.global.f32 	%f2, [%rd14];
	add.f32 	%f3, %f2, %f1;
	st.global.f32 	[%rd14], %f3;
	cvta.to.global.u64 	%rd15, %rd6;
	add.s64 	%rd16, %rd15, %rd10;
	st.global.u32 	[%rd16], %r2;
$L__BB3_3:
	ret;

}
	// .globl	_Z22setAllPaths_augmentingPjS_PiS0_PfS0_iPmS_
.visible .entry _Z22setAllPaths_augmentingPjS_PiS0_PfS0_iPmS_(
	.param .u64 .ptr .align 1 _Z22setAllPaths_augmentingPjS_PiS0_PfS0_iPmS__param_0,
	.param .u64 .ptr .align 1 _Z22setAllPaths_augmentingPjS_PiS0_PfS0_iPmS__param_1,
	.param .u64 .ptr .align 1 _Z22setAllPaths_augmentingPjS_PiS0_PfS0_iPmS__param_2,
	.param .u64 .ptr .align 1 _Z22setAllPaths_augmentingPjS_PiS0_PfS0_iPmS__param_3,
	.param .u64 .ptr .align 1 _Z22setAllPaths_augmentingPjS_PiS0_PfS0_iPmS__param_4,
	.param .u64 .ptr .align 1 _Z22setAllPaths_augmentingPjS_PiS0_PfS0_iPmS__param_5,
	.param .u32 _Z22setAllPaths_augmentingPjS_PiS0_PfS0_iPmS__param_6,
	.param .u64 .ptr .align 1 _Z22setAllPaths_augmentingPjS_PiS0_PfS0_iPmS__param_7,
	.param .u64 .ptr .align 1 _Z22setAllPaths_augmentingPjS_PiS0_PfS0_iPmS__param_8
)
{
	.reg .pred 	%p<47>;
	.reg .b32 	%r<77>;
	.reg .b32 	%f<7>;
	.reg .b64 	%rd<124>;
	.reg .b64 	%fd<2>;

	ld.param.u64 	%rd19, [_Z22setAllPaths_augmentingPjS_PiS0_PfS0_iPmS__param_1];
	ld.param.u64 	%rd20, [_Z22setAllPaths_augmentingPjS_PiS0_PfS0_iPmS__param_2];
	ld.param.u64 	%rd21, [_Z22setAllPaths_augmentingPjS_PiS0_PfS0_iPmS__param_3];
	ld.param.u64 	%rd22, [_Z22setAllPaths_augmentingPjS_PiS0_PfS0_iPmS__param_4];
	ld.param.u64 	%rd23, [_Z22setAllPaths_augmentingPjS_PiS0_PfS0_iPmS__param_5];
	ld.param.u32 	%r39, [_Z22setAllPaths_augmentingPjS_PiS0_PfS0_iPmS__param_6];
	ld.param.u64 	%rd24, [_Z22setAllPaths_augmentingPjS_PiS0_PfS0_iPmS__param_7];
	ld.param.u64 	%rd25, [_Z22setAllPaths_augmentingPjS_PiS0_PfS0_iPmS__param_8];
	cvta.to.global.u64 	%rd1, %rd19;
	cvta.to.global.u64 	%rd2, %rd24;
	cvta.to.global.u64 	%rd3, %rd25;
	cvta.to.global.u64 	%rd4, %rd23;
	cvta.to.global.u64 	%rd5, %rd20;
	cvta.to.global.u64 	%rd6, %rd21;
	cvta.to.global.u64 	%rd7, %rd22;
	mov.u32 	%r40, %tid.x;
	mov.u32 	%r41, %ctaid.x;
	mov.u32 	%r42, %ntid.x;
	mad.lo.s32 	%r1, %r41, %r42, %r40;
	setp.ge.s32 	%p1, %r1, %r39;
	@%p1 bra 	$L__BB4_49;
	mul.wide.s32 	%rd26, %r1, 4;
	add.s64 	%rd27, %rd7, %rd26;
	ld.global.f32 	%f1, [%rd27];
	cvt.f64.f32 	%fd1, %f1;
	setp.leu.f64 	%p2, %fd1, 0d3FB999999999999A;
	@%p2 bra 	$L__BB4_49;
	add.s64 	%rd8, %rd6, %rd26;
	ld.global.u32 	%r2, [%rd8];
	and.b32  	%r43, %r2, 1;
	setp.eq.b32 	%p3, %r43, 1;
	not.pred 	%p4, %p3;
	@%p4 bra 	$L__BB4_7;
	add.s64 	%rd30, %rd5, %rd26;
	ld.global.u32 	%r3, [%rd30];
	setp.lt.s32 	%p5, %r3, 0;
	@%p5 bra 	$L__BB4_49;
	mul.wide.u32 	%rd31, %r3, 4;
	add.s64 	%rd32, %rd6, %rd31;
	ld.global.u32 	%r44, [%rd32];
	setp.ne.s32 	%p6, %r2, %r44;
	add.s64 	%rd34, %rd4, %rd26;
	ld.global.u32 	%r45, [%rd34];
	add.s64 	%rd35, %rd4, %rd31;
	ld.global.u32 	%r46, [%rd35];
	setp.eq.s32 	%p7, %r45, %r46;
	mul.wide.s32 	%rd36, %r45, 4;
	add.s64 	%rd37, %rd5, %rd36;
	ld.global.u32 	%r47, [%rd37];
	mul.wide.s32 	%rd38, %r46, 4;
	add.s64 	%rd39, %rd5, %rd38;
	ld.global.u32 	%r48, [%rd39];
	and.b32  	%r49, %r48, %r47;
	setp.ne.s32 	%p8, %r49, -1;
	or.pred  	%p9, %p6, %p8;
	or.pred  	%p10, %p9, %p7;
	@%p10 bra 	$L__BB4_49;
	atom.global.add.u32 	%r4, [%rd3], 1;
	setp.ge.s32 	%p11, %r4, %r39;
	@%p11 bra 	$L__BB4_49;
	mul.wide.s32 	%rd40, %r4, 8;
	add.s64 	%rd41, %rd2, %rd40;
	cvt.u64.u32 	%rd42, %r1;
	cvt.u64.u32 	%rd43, %r3;
	shl.b64 	%rd44, %rd43, 32;
	or.b64  	%rd45, %rd44, %rd42;
	st.global.u64 	[%rd41], %rd45;
	bra.uni 	$L__BB4_49;
$L__BB4_7:
	ld.param.u64 	%rd123, [_Z22setAllPaths_augmentingPjS_PiS0_PfS0_iPmS__param_0];
	cvta.to.global.u64 	%rd46, %rd123;
	add.s64 	%rd48, %rd46, %rd26;
	ld.global.u32 	%r5, [%rd48];
	ld.global.u32 	%r6, [%rd48+4];
	setp.ge.s32 	%p12, %r5, %r6;
	@%p12 bra 	$L__BB4_49;
	add.s64 	%rd9, %rd4, %rd26;
	cvt.u64.u32 	%rd10, %r1;
	sub.s32 	%r50, %r6, %r5;
	and.b32  	%r7, %r50, 3;
	setp.eq.s32 	%p13, %r7, 0;
	mov.u32 	%r74, %r5;
	@%p13 bra 	$L__BB4_18;
	neg.s32 	%r72, %r7;
	mov.u32 	%r74, %r5;
$L__BB4_10:
	.pragma "nounroll";
	mul.wide.s32 	%rd50, %r74, 4;
	add.s64 	%rd51, %rd1, %rd50;
	ld.global.u32 	%r11, [%rd51];
	mul.wide.u32 	%rd52, %r11, 4;
	add.s64 	%rd53, %rd7, %rd52;
	ld.global.f32 	%f2, [%rd53];
	setp.leu.f32 	%p14, %f2, 0f00000000;
	@%p14 bra 	$L__BB4_17;
	ld.global.u32 	%r51, [%rd8];
	mul.wide.u32 	%rd54, %r11, 4;
	add.s64 	%rd55, %rd6, %rd54;
	ld.global.u32 	%r52, [%rd55];
	setp.ne.s32 	%p15, %r51, %r52;
	@%p15 bra 	$L__BB4_17;
	ld.global.u32 	%r12, [%rd9];
	mul.wide.u32 	%rd56, %r11, 4;
	add.s64 	%rd57, %rd4, %rd56;
	ld.global.u32 	%r13, [%rd57];
	setp.eq.s32 	%p16, %r12, %r13;
	@%p16 bra 	$L__BB4_17;
	mul.wide.s32 	%rd58, %r12, 4;
	add.s64 	%rd59, %rd5, %rd58;
	ld.global.u32 	%r53, [%rd59];
	setp.ne.s32 	%p17, %r53, -1;
	@%p17 bra 	$L__BB4_17;
	mul.wide.s32 	%rd60, %r13, 4;
	add.s64 	%rd61, %rd5, %rd60;
	ld.global.u32 	%r54, [%rd61];
	setp.ne.s32 	%p18, %r54, -1;
	@%p18 bra 	$L__BB4_17;
	cvt.u64.u32 	%rd62, %r11;
	shl.b64 	%rd11, %rd62, 32;
	atom.global.add.u32 	%r14, [%rd3], 1;
	setp.ge.s32 	%p19, %r14, %r39;
	@%p19 bra 	$L__BB4_17;
	mul.wide.s32 	%rd63, %r14, 8;
	add.s64 	%rd64, %rd2, %rd63;
	add.s64 	%rd65, %rd11, %rd10;
	st.global.u64 	[%rd64], %rd65;
$L__BB4_17:
	add.s32 	%r74, %r74, 1;
	add.s32 	%r72, %r72, 1;
	setp.ne.s32 	%p20, %r72, 0;
	@%p20 bra 	$L__BB4_10;
$L__BB4_18:
	sub.s32 	%r55, %r5, %r6;
	setp.gt.u32 	%p21, %r55, -4;
	@%p21 bra 	$L__BB4_49;
	sub.s32 	%r75, %r74, %r6;
	add.s64 	%rd12, %rd1, 8;
$L__BB4_20:
	mul.wide.s32 	%rd66, %r74, 4;
	add.s64 	%rd13, %rd12, %rd66;
	ld.global.u32 	%r21, [%rd13+-8];
	mul.wide.u32 	%rd67, %r21, 4;
	add.s64 	%rd68, %rd7, %rd67;
	ld.global.f32 	%f3, [%rd68];
	setp.leu.f32 	%p22, %f3, 0f00000000;
	@%p22 bra 	$L__BB4_27;
	ld.global.u32 	%r56, [%rd8];
	mul.wide.u32 	%rd69, %r21, 4;
	add.s64 	%rd70, %rd6, %rd69;
	ld.global.u32 	%r57, [%rd70];
	setp.ne.s32 	%p23, %r56, %r57;
	@%p23 bra 	$L__BB4_27;
	ld.global.u32 	%r22, [%rd9];
	mul.wide.u32 	%rd71, %r21, 4;
	add.s64 	%rd72, %rd4, %rd71;
	ld.global.u32 	%r23, [%rd72];
	setp.eq.s32 	%p24, %r22, %r23;
	@%p24 bra 	$L__BB4_27;
	mul.wide.s32 	%rd73, %r22, 4;
	add.s64 	%rd74, %rd5, %rd73;
	ld.global.u32 	%r58, [%rd74];
	setp.ne.s32 	%p25, %r58, -1;
	@%p25 bra 	$L__BB4_27;
	mul.wide.s32 	%rd75, %r23, 4;
	add.s64 	%rd76, %rd5, %rd75;
	ld.global.u32 	%r59, [%rd76];
	setp.ne.s32 	%p26, %r59, -1;
	@%p26 bra 	$L__BB4_27;
	cvt.u64.u32 	%rd77, %r21;
	shl.b64 	%rd14, %rd77, 32;
	atom.global.add.u32 	%r24, [%rd3], 1;
	setp.ge.s32 	%p27, %r24, %r39;
	@%p27 bra 	$L__BB4_27;
	mul.wide.s32 	%rd78, %r24, 8;
	add.s64 	%rd79, %rd2, %rd78;
	add.s64 	%rd80, %rd14, %rd10;
	st.global.u64 	[%rd79], %rd80;
$L__BB4_27:
	ld.global.u32 	%r25, [%rd13+-4];
	mul.wide.u32 	%rd81, %r25, 4;
	add.s64 	%rd82, %rd7, %rd81;
	ld.global.f32 	%f4, [%rd82];
	setp.leu.f32 	%p28, %f4, 0f00000000;
	@%p28 bra 	$L__BB4_34;
	ld.global.u32 	%r60, [%rd8];
	mul.wide.u32 	%rd83, %r25, 4;
	add.s64 	%rd84, %rd6, %rd83;
	ld.global.u32 	%r61, [%rd84];
	setp.ne.s32 	%p29, %r60, %r61;
	@%p29 bra 	$L__BB4_34;
	ld.global.u32 	%r26, [%rd9];
	mul.wide.u32 	%rd85, %r25, 4;
	add.s64 	%rd86, %rd4, %rd85;
	ld.global.u32 	%r27, [%rd86];
	setp.eq.s32 	%p30, %r26, %r27;
	@%p30 bra 	$L__BB4_34;
	mul.wide.s32 	%rd87, %r26, 4;
	add.s64 	%rd88, %rd5, %rd87;
	ld.global.u32 	%r62, [%rd88];
	setp.ne.s32 	%p31, %r62, -1;
	@%p31 bra 	$L__BB4_34;
	mul.wide.s32 	%rd89, %r27, 4;
	add.s64 	%rd90, %rd5, %rd89;
	ld.global.u32 	%r63, [%rd90];
	setp.ne.s32 	%p32, %r63, -1;
	@%p32 bra 	$L__BB4_34;
	cvt.u64.u32 	%rd91, %r25;
	shl.b64 	%rd15, %rd91, 32;
	atom.global.add.u32 	%r28, [%rd3], 1;
	setp.ge.s32 	%p33, %r28, %r39;
	@%p33 bra 	$L__BB4_34;
	mul.wide.s32 	%rd92, %r28, 8;
	add.s64 	%rd93, %rd2, %rd92;
	add.s64 	%rd94, %rd15, %rd10;
	st.global.u64 	[%rd93], %rd94;
$L__BB4_34:
	ld.global.u32 	%r29, [%rd13];
	mul.wide.u32 	%rd95, %r29, 4;
	add.s64 	%rd96, %rd7, %rd95;
	ld.global.f32 	%f5, [%rd96];
	setp.leu.f32 	%p34, %f5, 0f00000000;
	@%p34 bra 	$L__BB4_41;
	ld.global.u32 	%r64, [%rd8];
	mul.wide.u32 	%rd97, %r29, 4;
	add.s64 	%rd98, %rd6, %rd97;
	ld.global.u32 	%r65, [%rd98];
	setp.ne.s32 	%p35, %r64, %r65;
	@%p35 bra 	$L__BB4_41;
	ld.global.u32 	%r30, [%rd9];
	mul.wide.u32 	%rd99, %r29, 4;
	add.s64 	%rd100, %rd4, %rd99;
	ld.global.u32 	%r31, [%rd100];
	setp.eq.s32 	%p36, %r30, %r31;
	@%p36 bra 	$L__BB4_41;
	mul.wide.s32 	%rd101, %r30, 4;
	add.s64 	%rd102, %rd5, %rd101;
	ld.global.u32 	%r66, [%rd102];
	setp.ne.s32 	%p37, %r66, -1;
	@%p37 bra 	$L__BB4_41;
	mul.wide.s32 	%rd103, %r31, 4;
	add.s64 	%rd104, %rd5, %rd103;
	ld.global.u32 	%r67, [%rd104];
	setp.ne.s32 	%p38, %r67, -1;
	@%p38 bra 	$L__BB4_41;
	cvt.u64.u32 	%rd105, %r29;
	shl.b64 	%rd16, %rd105, 32;
	atom.global.add.u32 	%r32, [%rd3], 1;
	setp.ge.s32 	%p39, %r32, %r39;
	@%p39 bra 	$L__BB4_41;
	mul.wide.s32 	%rd106, %r32, 8;
	add.s64 	%rd107, %rd2, %rd106;
	add.s64 	%rd108, %rd16, %rd10;
	st.global.u64 	[%rd107], %rd108;
$L__BB4_41:
	ld.global.u32 	%r33, [%rd13+4];
	mul.wide.u32 	%rd109, %r33, 4;
	add.s64 	%rd110, %rd7, %rd109;
	ld.global.f32 	%f6, [%rd110];
	setp.leu.f32 	%p40, %f6, 0f00000000;
	@%p40 bra 	$L__BB4_48;
	ld.global.u32 	%r68, [%rd8];
	add.s64 	%rd112, %rd6, %rd109;
	ld.global.u32 	%r69, [%rd112];
	setp.ne.s32 	%p41, %r68, %r69;
	@%p41 bra 	$L__BB4_48;
	ld.global.u32 	%r34, [%rd9];
	add.s64 	%rd114, %rd4, %rd109;
	ld.global.u32 	%r35, [%rd114];
	setp.eq.s32 	%p42, %r34, %r35;
	@%p42 bra 	$L__BB4_48;
	mul.wide.s32 	%rd115, %r34, 4;
	add.s64 	%rd116, %rd5, %rd115;
	ld.global.u32 	%r70, [%rd116];
	setp.ne.s32 	%p43, %r70, -1;
	@%p43 bra 	$L__BB4_48;
	mul.wide.s32 	%rd117, %r35, 4;
	add.s64 	%rd118, %rd5, %rd117;
	ld.global.u32 	%r71, [%rd118];
	setp.ne.s32 	%p44, %r71, -1;
	@%p44 bra 	$L__BB4_48;
	cvt.u64.u32 	%rd119, %r33;
	shl.b64 	%rd17, %rd119, 32;
	atom.global.add.u32 	%r36, [%rd3], 1;
	setp.ge.s32 	%p45, %r36, %r39;
	@%p45 bra 	$L__BB4_48;
	mul.wide.s32 	%rd120, %r36, 8;
	add.s64 	%rd121, %rd2, %rd120;
	add.s64 	%rd122, %rd17, %rd10;
	st.global.u64 	[%rd121], %rd122;
$L__BB4_48:
	add.s32 	%r74, %r74, 4;
	add.s32 	%r75, %r75, 4;
	setp.ne.s32 	%p46, %r75, 0;
	@%p46 bra 	$L__BB4_20;
$L__BB4_49:
	ret;

}
	// .globl	_Z18lift_path_parallelPiS_PmPj
.visible .entry _Z18lift_path_parallelPiS_PmPj(
	.param .u64 .ptr .align 1 _Z18lift_path_parallelPiS_PmPj_param_0,
	.param .u64 .ptr .align 1 _Z18lift_path_parallelPiS_PmPj_param_1,
	.param .u64 .ptr .align 1 _Z18lift_path_parallelPiS_PmPj_param_2,
	.param .u64 .ptr .align 1 _Z18lift_path_parallelPiS_PmPj_param_3
)
{
	.reg .pred 	%p<21>;
	.reg .b32 	%r<53>;
	.reg .b64 	%rd<47>;

	ld.param.u64 	%rd7, [_Z18lift_path_parallelPiS_PmPj_param_0];
	ld.param.u64 	%rd8, [_Z18lift_path_parallelPiS_PmPj_param_1];
	ld.param.u64 	%rd6, [_Z18lift_path_parallelPiS_PmPj_param_2];
	ld.param.u64 	%rd9, [_Z18lift_path_parallelPiS_PmPj_param_3];
	cvta.to.global.u64 	%rd1, %rd8;
	cvta.to.global.u64 	%rd2, %rd7;
	cvta.to.global.u64 	%rd10, %rd9;
	mov.u32 	%r29, %tid.x;
	mov.u32 	%r30, %ctaid.x;
	mov.u32 	%r31, %ntid.x;
	mad.lo.s32 	%r1, %r30, %r31, %r29;
	ld.global.u32 	%r32, [%rd10];
	setp.ge.u32 	%p1, %r1, %r32;
	@%p1 bra 	$L__BB5_29;
	cvta.to.global.u64 	%rd11, %rd6;
	mul.wide.s32 	%rd12, %r1, 8;
	add.s64 	%rd13, %rd11, %rd12;
	ld.global.u64 	%rd3, [%rd13];
	shr.u64 	%rd4, %rd3, 32;
	{ .reg .b32 tmp; mov.b64 {tmp, %r2}, %rd3; }
	cvt.u32.u64 	%r3, %rd3;
	shl.b64 	%rd14, %rd3, 32;
	shr.s64 	%rd15, %rd14, 30;
	add.s64 	%rd5, %rd2, %rd15;
	ld.global.u32 	%r4, [%rd5];
	setp.eq.s32 	%p2, %r4, %r2;
	@%p2 bra 	$L__BB5_6;
	setp.eq.s32 	%p3, %r3, -1;
	@%p3 bra 	$L__BB5_14;
	mov.b32 	%r45, 0;
	mov.u32 	%r44, %r3;
$L__BB5_4:
	and.b32  	%r34, %r45, 1;
	setp.eq.b32 	%p4, %r34, 1;
	not.pred 	%p5, %p4;
	@%p5 bra 	$L__BB5_12;
	mul.wide.s32 	%rd16, %r44, 4;
	add.s64 	%rd17, %rd1, %rd16;
	ld.global.u32 	%r13, [%rd17];
	mul.wide.s32 	%rd18, %r13, 4;
	add.s64 	%rd19, %rd2, %rd18;
	st.global.u32 	[%rd19], %r44;
	add.s64 	%rd20, %rd2, %rd16;
	st.global.u32 	[%rd20], %r13;
	mov.u32 	%r44, %r13;
	bra.uni 	$L__BB5_13;
$L__BB5_6:
	setp.eq.s32 	%p7, %r3, -1;
	@%p7 bra 	$L__BB5_14;
	mov.b32 	%r42, 0;
	mov.u32 	%r41, %r3;
$L__BB5_8:
	and.b32  	%r36, %r42, 1;
	setp.eq.b32 	%p8, %r36, 1;
	not.pred 	%p9, %p8;
	@%p9 bra 	$L__BB5_10;
	mul.wide.s32 	%rd23, %r41, 4;
	add.s64 	%rd24, %rd1, %rd23;
	ld.global.u32 	%r41, [%rd24];
	bra.uni 	$L__BB5_11;
$L__BB5_10:
	mul.wide.s32 	%rd25, %r41, 4;
	add.s64 	%rd26, %rd1, %rd25;
	ld.global.u32 	%r8, [%rd26];
	mul.wide.s32 	%rd27, %r8, 4;
	add.s64 	%rd28, %rd2, %rd27;
	st.global.u32 	[%rd28], %r41;
	add.s64 	%rd29, %rd2, %rd25;
	st.global.u32 	[%rd29], %r8;
	mov.u32 	%r41, %r8;
$L__BB5_11:
	add.s32 	%r42, %r42, 1;
	setp.eq.s32 	%p10, %r41, -1;
	@%p10 bra 	$L__BB5_14;
	bra.uni 	$L__BB5_8;
$L__BB5_12:
	mul.wide.s32 	%rd21, %r44, 4;
	add.s64 	%rd22, %rd1, %rd21;
	ld.global.u32 	%r44, [%rd22];
$L__BB5_13:
	add.s32 	%r45, %r45, 1;
	setp.ne.s32 	%p6, %r44, -1;
	@%p6 bra 	$L__BB5_4;
$L__BB5_14:
	setp.eq.s32 	%p11, %r4, %r2;
	@%p11 bra 	$L__BB5_19;
	setp.eq.s64 	%p12, %rd4, 4294967295;
	@%p12 bra 	$L__BB5_27;
	mov.b32 	%r51, 0;
	mov.u32 	%r50, %r2;
$L__BB5_17:
	and.b32  	%r38, %r51, 1;
	setp.eq.b32 	%p13, %r38, 1;
	not.pred 	%p14, %p13;
	@%p14 bra 	$L__BB5_25;
	mul.wide.s32 	%rd30, %r50, 4;
	add.s64 	%rd31, %rd1, %rd30;
	ld.global.u32 	%r25, [%rd31];
	mul.wide.s32 	%rd32, %r25, 4;
	add.s64 	%rd33, %rd2, %rd32;
	st.global.u32 	[%rd33], %r50;
	add.s64 	%rd34, %rd2, %rd30;
	st.global.u32 	[%rd34], %r25;
	mov.u32 	%r50, %r25;
	bra.uni 	$L__BB5_26;
$L__BB5_19:
	setp.eq.s64 	%p16, %rd4, 4294967295;
	@%p16 bra 	$L__BB5_27;
	mov.b32 	%r48, 0;
	mov.u32 	%r47, %r2;
$L__BB5_21:
	and.b32  	%r40, %r48, 1;
	setp.eq.b32 	%p17, %r40, 1;
	not.pred 	%p18, %p17;
	@%p18 bra 	$L__BB5_23;
	mul.wide.s32 	%rd37, %r47, 4;
	add.s64 	%rd38, %rd1, %rd37;
	ld.global.u32 	%r47, [%rd38];
	bra.uni 	$L__BB5_24;
$L__BB5_23:
	mul.wide.s32 	%rd39, %r47, 4;
	add.s64 	%rd40, %rd1, %rd39;
	ld.global.u32 	%r20, [%rd40];
	mul.wide.s32 	%rd41, %r20, 4;
	add.s64 	%rd42, %rd2, %rd41;
	st.global.u32 	[%rd42], %r47;
	add.s64 	%rd43, %rd2, %rd39;
	st.global.u32 	[%rd43], %r20;
	mov.u32 	%r47, %r20;
$L__BB5_24:
	add.s32 	%r48, %r48, 1;
	setp.eq.s32 	%p19, %r47, -1;
	@%p19 bra 	$L__BB5_27;
	bra.uni 	$L__BB5_21;
$L__BB5_25:
	mul.wide.s32 	%rd35, %r50, 4;
	add.s64 	%rd36, %rd1, %rd35;
	ld.global.u32 	%r50, [%rd36];
$L__BB5_26:
	add.s32 	%r51, %r51, 1;
	setp.ne.s32 	%p15, %r50, -1;
	@%p15 bra 	$L__BB5_17;
$L__BB5_27:
	setp.eq.s32 	%p20, %r4, %r2;
	@%p20 bra 	$L__BB5_29;
	st.global.u32 	[%rd5], %r2;
	shr.s64 	%rd44, %rd3, 32;
	shl.b64 	%rd45, %rd44, 2;
	add.s64 	%rd46, %rd2, %rd45;
	st.global.u32 	[%rd46], %r3;
$L__BB5_29:
	ret;

}


// ===== COMPILED SASS (sm_100) =====

	.target	sm_100

	.elftype	@"ET_EXEC"


//--------------------- .note.nv.tkinfo           --------------------------
	.section	.note.nv.tkinfo,"",@"SHT_NOTE"
	.sectionflags	@"SHF_NOTE_NV_TKINFO"
	.tkinfo
        /*0018*/ 	.word	0x00000002
        /*0030*/ 	.string	""
        /*0030*/ 	.string	"ptxas"
        /*0030*/ 	.string	"Cuda compilation tools, release 13.0, V13.0.88"
        /*0030*/ 	.string	"Build cuda_13.0.r13.0/compiler.36424714_0"
        /*0030*/ 	.string	"-arch sm_100 -m 64 "



//--------------------- .note.nv.cuinfo           --------------------------
	.section	.note.nv.cuinfo,"",@"SHT_NOTE"
	.sectionflags	@"SHF_NOTE_NV_CUINFO"
        /*0018*/ 	.short	0x0002
        /*001a*/ 	.short	0x0064
        /*001c*/ 	.short	0x0082
	.zero		2


//--------------------- .nv.info                  --------------------------
	.section	.nv.info,"",@"SHT_CUDA_INFO"
	.align	4


	//----- nvinfo : EIATTR_REGCOUNT
	.align		4
        /*0000*/ 	.byte	0x04, 0x2f
        /*0002*/ 	.short	(.L_1 - .L_0)
	.align		4
.L_0:
        /*0004*/ 	.word	index@(_Z30setSuperSource_no_bloss_simplePjS_S_PiPfS0_S0_i)
        /*0008*/ 	.word	0x00000012


	//----- nvinfo : EIATTR_FRAME_SIZE
	.align		4
.L_1:
        /*000c*/ 	.byte	0x04, 0x11
        /*000e*/ 	.short	(.L_3 - .L_2)
	.align		4
.L_2:
        /*0010*/ 	.word	index@(_Z30setSuperSource_no_bloss_simplePjS_S_PiPfS0_S0_i)
        /*0014*/ 	.word	0x00000000


	//----- nvinfo : EIATTR_REGCOUNT
	.align		4
.L_3:
        /*0018*/ 	.byte	0x04, 0x2f
        /*001a*/ 	.short	(.L_5 - .L_4)
	.align		4
.L_4:
        /*001c*/ 	.word	index@(_Z27spMvUgCscScKernel_all_edgesPjS_S_S_PfPiS1_ii)
        /*0020*/ 	.word	0x00000020


	//----- nvinfo : EIATTR_FRAME_SIZE
	.align		4
.L_5:
        /*0024*/ 	.byte	0x04, 0x11
        /*0026*/ 	.short	(.L_7 - .L_6)
	.align		4
.L_6:
        /*0028*/ 	.word	index@(_Z27spMvUgCscScKernel_all_edgesPjS_S_S_PfPiS1_ii)
        /*002c*/ 	.word	0x00000000


	//----- nvinfo : EIATTR_REGCOUNT
	.align		4
.L_7:
        /*0030*/ 	.byte	0x04, 0x2f
        /*0032*/ 	.short	(.L_9 - .L_8)
	.align		4
.L_8:
        /*0034*/ 	.word	index@(_Z30spMvUgCscScKernel_matched_edgePiPjS0_PfS_S_ii)
        /*0038*/ 	.word	0x00000014


	//----- nvinfo : EIATTR_FRAME_SIZE
	.align		4
.L_9:
        /*003c*/ 	.byte	0x04, 0x11
        /*003e*/ 	.short	(.L_11 - .L_10)
	.align		4
.L_10:
        /*0040*/ 	.word	index@(_Z30spMvUgCscScKernel_matched_edgePiPjS0_PfS_S_ii)
        /*0044*/ 	.word	0x00000000


	//----- nvinfo : EIATTR_REGCOUNT
	.align		4
.L_11:
        /*0048*/ 	.byte	0x04, 0x2f
        /*004a*/ 	.short	(.L_13 - .L_12)
	.align		4
.L_12:
        /*004c*/ 	.word	index@(_Z18bfsFunctionsKernelPjS_PfPiS1_ii)
        /*0050*/ 	.word	0x00000016


	//----- nvinfo : EIATTR_FRAME_SIZE
	.align		4
.L_13:
        /*0054*/ 	.byte	0x04, 0x11
        /*0056*/ 	.short	(.L_15 - .L_14)
	.align		4
.L_14:
        /*0058*/ 	.word	index@(_Z18bfsFunctionsKernelPjS_PfPiS1_ii)
        /*005c*/ 	.word	0x00000000


	//----- nvinfo : EIATTR_REGCOUNT
	.align		4
.L_15:
        /*0060*/ 	.byte	0x04, 0x2f
        /*0062*/ 	.short	(.L_17 - .L_16)
	.align		4
.L_16:
        /*0064*/ 	.word	index@(_Z22setAllPaths_augmentingPjS_PiS0_PfS0_iPmS_)
        /*0068*/ 	.word	0x00000020


	//----- nvinfo : EIATTR_FRAME_SIZE
	.align		4
.L_17:
        /*006c*/ 	.byte	0x04, 0x11
        /*006e*/ 	.short	(.L_19 - .L_18)
	.align		4
.L_18:
        /*0070*/ 	.word	index@(_Z22setAllPaths_augmentingPjS_PiS0_PfS0_iPmS_)
        /*0074*/ 	.word	0x00000000


	//----- nvinfo : EIATTR_REGCOUNT
	.align		4
.L_19:
        /*0078*/ 	.byte	0x04, 0x2f
        /*007a*/ 	.short	(.L_21 - .L_20)
	.align		4
.L_20:
        /*007c*/ 	.word	index@(_Z18lift_path_parallelPiS_PmPj)
        /*0080*/ 	.word	0x00000014


	//----- nvinfo : EIATTR_FRAME_SIZE
	.align		4
.L_21:
        /*0084*/ 	.byte	0x04, 0x11
        /*0086*/ 	.short	(.L_23 - .L_22)
	.align		4
.L_22:
        /*0088*/ 	.word	index@(_Z18lift_path_parallelPiS_PmPj)
        /*008c*/ 	.word	0x00000000


	//----- nvinfo : EIATTR_MIN_STACK_SIZE
	.align		4
.L_23:
        /*0090*/ 	.byte	0x04, 0x12
        /*0092*/ 	.short	(.L_25 - .L_24)
	.align		4
.L_24:
        /*0094*/ 	.word	index@(_Z18lift_path_parallelPiS_PmPj)
        /*0098*/ 	.word	0x00000000


	//----- nvinfo : EIATTR_MIN_STACK_SIZE
	.align		4
.L_25:
        /*009c*/ 	.byte	0x04, 0x12
        /*009e*/ 	.short	(.L_27 - .L_26)
	.align		4
.L_26:
        /*00a0*/ 	.word	index@(_Z22setAllPaths_augmentingPjS_PiS0_PfS0_iPmS_)
        /*00a4*/ 	.word	0x00000000


	//----- nvinfo : EIATTR_MIN_STACK_SIZE
	.align		4
.L_27:
        /*00a8*/ 	.byte	0x04, 0x12
        /*00aa*/ 	.short	(.L_29 - .L_28)
	.align		4
.L_28:
        /*00ac*/ 	.word	index@(_Z18bfsFunctionsKernelPjS_PfPiS1_ii)
        /*00b0*/ 	.word	0x00000000


	//----- nvinfo : EIATTR_MIN_STACK_SIZE
	.align		4
.L_29:
        /*00b4*/ 	.byte	0x04, 0x12
        /*00b6*/ 	.short	(.L_31 - .L_30)
	.align		4
.L_30:
        /*00b8*/ 	.word	index@(_Z30spMvUgCscScKernel_matched_edgePiPjS0_PfS_S_ii)
        /*00bc*/ 	.word	0x00000000


	//----- nvinfo : EIATTR_MIN_STACK_SIZE
	.align		4
.L_31:
        /*00c0*/ 	.byte	0x04, 0x12
        /*00c2*/ 	.short	(.L_33 - .L_32)
	.align		4
.L_32:
        /*00c4*/ 	.word	index@(_Z27spMvUgCscScKernel_all_edgesPjS_S_S_PfPiS1_ii)
        /*00c8*/ 	.word	0x00000000


	//----- nvinfo : EIATTR_MIN_STACK_SIZE
	.align		4
.L_33:
        /*00cc*/ 	.byte	0x04, 0x12
        /*00ce*/ 	.short	(.L_35 - .L_34)
	.align		4
.L_34:
        /*00d0*/ 	.word	index@(_Z30setSuperSource_no_bloss_simplePjS_S_PiPfS0_S0_i)
        /*00d4*/ 	.word	0x00000000
.L_35:


//--------------------- .nv.compat                --------------------------
	.section	.nv.compat,"",@"SHT_CUDA_COMPAT_INFO"
	.align	4
        /*0000*/ 	.byte	0x02, 0x09, 0x00, 0x00, 0x02, 0x02, 0x01, 0x00, 0x02, 0x05, 0x05, 0x00, 0x03, 0x07, 0x01, 0x01
        /*0010*/ 	.byte	0x02, 0x03, 0x00, 0x00, 0x02, 0x06, 0x01, 0x00, 0x04, 0x0b, 0x08, 0x00, 0x01, 0x00, 0x00, 0x00
        /*0020*/ 	.byte	0x00, 0x00, 0x00, 0x00


//--------------------- .nv.info._Z18lift_path_parallelPiS_PmPj --------------------------
	.section	.nv.info._Z18lift_path_parallelPiS_PmPj,"",@"SHT_CUDA_INFO"
	.sectionflags	@""
	.align	4


	//----- nvinfo : EIATTR_CUDA_API_VERSION
	.align		4
        /*0000*/ 	.byte	0x04, 0x37
        /*0002*/ 	.short	(.L_37 - .L_36)
.L_36:
        /*0004*/ 	.word	0x00000082


	//----- nvinfo : EIATTR_KPARAM_INFO
	.align		4
.L_37:
        /*0008*/ 	.byte	0x04, 0x17
        /*000a*/ 	.short	(.L_39 - .L_38)
.L_38:
        /*000c*/ 	.word	0x00000000
        /*0010*/ 	.short	0x0003
        /*0012*/ 	.short	0x0018
        /*0014*/ 	.byte	0x00, 0xf5, 0x21, 0x00


	//----- nvinfo : EIATTR_KPARAM_INFO
	.align		4
.L_39:
        /*0018*/ 	.byte	0x04, 0x17
        /*001a*/ 	.short	(.L_41 - .L_40)
.L_40:
        /*001c*/ 	.word	0x00000000
        /*0020*/ 	.short	0x0002
        /*0022*/ 	.short	0x0010
        /*0024*/ 	.byte	0x00, 0xf5, 0x21, 0x00


	//----- nvinfo : EIATTR_KPARAM_INFO
	.align		4
.L_41:
        /*0028*/ 	.byte	0x04, 0x17
        /*002a*/ 	.short	(.L_43 - .L_42)
.L_42:
        /*002c*/ 	.word	0x00000000
        /*0030*/ 	.short	0x0001
        /*0032*/ 	.short	0x0008
        /*0034*/ 	.byte	0x00, 0xf5, 0x21, 0x00


	//----- nvinfo : EIATTR_KPARAM_INFO
	.align		4
.L_43:
        /*0038*/ 	.byte	0x04, 0x17
        /*003a*/ 	.short	(.L_45 - .L_44)
.L_44:
        /*003c*/ 	.word	0x00000000
        /*0040*/ 	.short	0x0000
        /*0042*/ 	.short	0x0000
        /*0044*/ 	.byte	0x00, 0xf5, 0x21, 0x00


	//----- nvinfo : EIATTR_SPARSE_MMA_MASK
	.align		4
.L_45:
        /*0048*/ 	.byte	0x03, 0x50
        /*004a*/ 	.short	0x0000


	//----- nvinfo : EIATTR_MAXREG_COUNT
	.align		4
        /*004c*/ 	.byte	0x03, 0x1b
        /*004e*/ 	.short	0x00ff


	//----- nvinfo : EIATTR_MERCURY_ISA_VERSION
	.align		4
        /*0050*/ 	.byte	0x03, 0x5f
        /*0052*/ 	.short	0x0101


	//----- nvinfo : EIATTR_VRC_CTA_INIT_COUNT
	.align		4
        /*0054*/ 	.byte	0x02, 0x4a
	.zero		1
	.zero		1


	//----- nvinfo : EIATTR_EXIT_INSTR_OFFSETS
	.align		4
        /*0058*/ 	.byte	0x04, 0x1c
        /*005a*/ 	.short	(.L_47 - .L_46)


	//   ....[0]....
.L_46:
        /*005c*/ 	.word	0x00000090


	//   ....[1]....
        /*0060*/ 	.word	0x00000770


	//   ....[2]....
        /*0064*/ 	.word	0x000007e0


	//----- nvinfo : EIATTR_CRS_STACK_SIZE
	.align		4
.L_47:
        /*0068*/ 	.byte	0x04, 0x1e
        /*006a*/ 	.short	(.L_49 - .L_48)
.L_48:
        /*006c*/ 	.word	0x00000000


	//----- nvinfo : EIATTR_CBANK_PARAM_SIZE
	.align		4
.L_49:
        /*0070*/ 	.byte	0x03, 0x19
        /*0072*/ 	.short	0x0020


	//----- nvinfo : EIATTR_PARAM_CBANK
	.align		4
        /*0074*/ 	.byte	0x04, 0x0a
        /*0076*/ 	.short	(.L_51 - .L_50)
	.align		4
.L_50:
        /*0078*/ 	.word	index@(.nv.constant0._Z18lift_path_parallelPiS_PmPj)
        /*007c*/ 	.short	0x0380
        /*007e*/ 	.short	0x0020


	//----- nvinfo : EIATTR_SW_WAR
	.align		4
.L_51:
        /*0080*/ 	.byte	0x04, 0x36
        /*0082*/ 	.short	(.L_53 - .L_52)
.L_52:
        /*0084*/ 	.word	0x00000008
.L_53:


//--------------------- .nv.info._Z22setAllPaths_augmentingPjS_PiS0_PfS0_iPmS_ --------------------------
	.section	.nv.info._Z22setAllPaths_augmentingPjS_PiS0_PfS0_iPmS_,"",@"SHT_CUDA_INFO"
	.sectionflags	@""
	.align	4


	//----- nvinfo : EIATTR_CUDA_API_VERSION
	.align		4
        /*0000*/ 	.byte	0x04, 0x37
        /*0002*/ 	.short	(.L_55 - .L_54)
.L_54:
        /*0004*/ 	.word	0x00000082


	//----- nvinfo : EIATTR_KPARAM_INFO
	.align		4
.L_55:
        /*0008*/ 	.byte	0x04, 0x17
        /*000a*/ 	.short	(.L_57 - .L_56)
.L_56:
        /*000c*/ 	.word	0x00000000
        /*0010*/ 	.short	0x0008
        /*0012*/ 	.short	0x0040
        /*0014*/ 	.byte	0x00, 0xf5, 0x21, 0x00


	//----- nvinfo : EIATTR_KPARAM_INFO
	.align		4
.L_57:
        /*0018*/ 	.byte	0x04, 0x17
        /*001a*/ 	.short	(.L_59 - .L_58)
.L_58:
        /*001c*/ 	.word	0x00000000
        /*0020*/ 	.short	0x0007
        /*0022*/ 	.short	0x0038
        /*0024*/ 	.byte	0x00, 0xf5, 0x21, 0x00


	//----- nvinfo : EIATTR_KPARAM_INFO
	.align		4
.L_59:
        /*0028*/ 	.byte	0x04, 0x17
        /*002a*/ 	.short	(.L_61 - .L_60)
.L_60:
        /*002c*/ 	.word	0x00000000
        /*0030*/ 	.short	0x0006
        /*0032*/ 	.short	0x0030
        /*0034*/ 	.byte	0x00, 0xf0, 0x11, 0x00


	//----- nvinfo : EIATTR_KPARAM_INFO
	.align		4
.L_61:
        /*0038*/ 	.byte	0x04, 0x17
        /*003a*/ 	.short	(.L_63 - .L_62)
.L_62:
        /*003c*/ 	.word	0x00000000
        /*0040*/ 	.short	0x0005
        /*0042*/ 	.short	0x0028
        /*0044*/ 	.byte	0x00, 0xf5, 0x21, 0x00


	//----- nvinfo : EIATTR_KPARAM_INFO
	.align		4
.L_63:
        /*0048*/ 	.byte	0x04, 0x17
        /*004a*/ 	.short	(.L_65 - .L_64)
.L_64:
        /*004c*/ 	.word	0x00000000
        /*0050*/ 	.short	0x0004
        /*0052*/ 	.short	0x0020
        /*0054*/ 	.byte	0x00, 0xf5, 0x21, 0x00


	//----- nvinfo : EIATTR_KPARAM_INFO
	.align		4
.L_65:
        /*0058*/ 	.byte	0x04, 0x17
        /*005a*/ 	.short	(.L_67 - .L_66)
.L_66:
        /*005c*/ 	.word	0x00000000
        /*0060*/ 	.short	0x0003
        /*0062*/ 	.short	0x0018
        /*0064*/ 	.byte	0x00, 0xf5, 0x21, 0x00


	//----- nvinfo : EIATTR_KPARAM_INFO
	.align		4
.L_67:
        /*0068*/ 	.byte	0x04, 0x17
        /*006a*/ 	.short	(.L_69 - .L_68)
.L_68:
        /*006c*/ 	.word	0x00000000
        /*0070*/ 	.short	0x0002
        /*0072*/ 	.short	0x0010
        /*0074*/ 	.byte	0x00, 0xf5, 0x21, 0x00


	//----- nvinfo : EIATTR_KPARAM_INFO
	.align		4
.L_69:
        /*0078*/ 	.byte	0x04, 0x17
        /*007a*/ 	.short	(.L_71 - .L_70)
.L_70:
        /*007c*/ 	.word	0x00000000
        /*0080*/ 	.short	0x0001
        /*0082*/ 	.short	0x0008
        /*0084*/ 	.byte	0x00, 0xf5, 0x21, 0x00


	//----- nvinfo : EIATTR_KPARAM_INFO
	.align		4
.L_71:
        /*0088*/ 	.byte	0x04, 0x17
        /*008a*/ 	.short	(.L_73 - .L_72)
.L_72:
        /*008c*/ 	.word	0x00000000
        /*0090*/ 	.short	0x0000
        /*0092*/ 	.short	0x0000
        /*0094*/ 	.byte	0x00, 0xf5, 0x21, 0x00


	//----- nvinfo : EIATTR_SPARSE_MMA_MASK
	.align		4
.L_73:
        /*0098*/ 	.byte	0x03, 0x50
        /*009a*/ 	.short	0x0000


	//----- nvinfo : EIATTR_MAXREG_COUNT
	.align		4
        /*009c*/ 	.byte	0x03, 0x1b
        /*009e*/ 	.short	0x00ff


	//----- nvinfo : EIATTR_MERCURY_ISA_VERSION
	.align		4
        /*00a0*/ 	.byte	0x03, 0x5f
        /*00a2*/ 	.short	0x0101


	//----- nvinfo : EIATTR_INT_WARP_WIDE_INSTR_OFFSETS
	.align		4
        /*00a4*/ 	.byte	0x04, 0x31
        /*00a6*/ 	.short	(.L_75 - .L_74)


	//   ....[0]....
.L_74:
        /*00a8*/ 	.word	0x000002f0


	//   ....[1]....
        /*00ac*/ 	.word	0x00000380


	//   ....[2]....
        /*00b0*/ 	.word	0x00000700


	//   ....[3]....
        /*00b4*/ 	.word	0x00000790


	//   ....[4]....
        /*00b8*/ 	.word	0x00000ac0


	//   ....[5]....
        /*00bc*/ 	.word	0x00000b50


	//   ....[6]....
        /*00c0*/ 	.word	0x00000d70


	//   ....[7]....
        /*00c4*/ 	.word	0x00000e00


	//   ....[8]....
        /*00c8*/ 	.word	0x00001020


	//   ....[9]....
        /*00cc*/ 	.word	0x000010b0


	//   ....[10]....
        /*00d0*/ 	.word	0x000012d0


	//   ....[11]....
        /*00d4*/ 	.word	0x00001360


	//----- nvinfo : EIATTR_VRC_CTA_INIT_COUNT
	.align		4
.L_75:
        /*00d8*/ 	.byte	0x02, 0x4a
	.zero		1
	.zero		1


	//----- nvinfo : EIATTR_EXIT_INSTR_OFFSETS
	.align		4
        /*00dc*/ 	.byte	0x04, 0x1c
        /*00de*/ 	.short	(.L_77 - .L_76)


	//   ....[0]....
.L_76:
        /*00e0*/ 	.word	0x00000070


	//   ....[1]....
        /*00e4*/ 	.word	0x00000100


	//   ....[2]....
        /*00e8*/ 	.word	0x000001d0


	//   ....[3]....
        /*00ec*/ 	.word	0x000002d0


	//   ....[4]....
        /*00f0*/ 	.word	0x000003b0


	//   ....[5]....
        /*00f4*/ 	.word	0x000003f0


	//   ....[6]....
        /*00f8*/ 	.word	0x00000450


	//   ....[7]....
        /*00fc*/ 	.word	0x00000870


	//   ....[8]....
        /*0100*/ 	.word	0x00001410


	//----- nvinfo : EIATTR_CRS_STACK_SIZE
	.align		4
.L_77:
        /*0104*/ 	.byte	0x04, 0x1e
        /*0106*/ 	.short	(.L_79 - .L_78)
.L_78:
        /*0108*/ 	.word	0x00000000


	//----- nvinfo : EIATTR_CBANK_PARAM_SIZE
	.align		4
.L_79:
        /*010c*/ 	.byte	0x03, 0x19
        /*010e*/ 	.short	0x0048


	//----- nvinfo : EIATTR_PARAM_CBANK
	.align		4
        /*0110*/ 	.byte	0x04, 0x0a
        /*0112*/ 	.short	(.L_81 - .L_80)
	.align		4
.L_80:
        /*0114*/ 	.word	index@(.nv.constant0._Z22setAllPaths_augmentingPjS_PiS0_PfS0_iPmS_)
        /*0118*/ 	.short	0x0380
        /*011a*/ 	.short	0x0048


	//----- nvinfo : EIATTR_SW_WAR
	.align		4
.L_81:
        /*011c*/ 	.byte	0x04, 0x36
        /*011e*/ 	.short	(.L_83 - .L_82)
.L_82:
        /*0120*/ 	.word	0x00000008
.L_83:


//--------------------- .nv.info._Z18bfsFunctionsKernelPjS_PfPiS1_ii --------------------------
	.section	.nv.info._Z18bfsFunctionsKernelPjS_PfPiS1_ii,"",@"SHT_CUDA_INFO"
	.sectionflags	@""
	.align	4


	//----- nvinfo : EIATTR_CUDA_API_VERSION
	.align		4
        /*0000*/ 	.byte	0x04, 0x37
        /*0002*/ 	.short	(.L_85 - .L_84)
.L_84:
        /*0004*/ 	.word	0x00000082


	//----- nvinfo : EIATTR_KPARAM_INFO
	.align		4
.L_85:
        /*0008*/ 	.byte	0x04, 0x17
        /*000a*/ 	.short	(.L_87 - .L_86)
.L_86:
        /*000c*/ 	.word	0x00000000
        /*0010*/ 	.short	0x0006
        /*0012*/ 	.short	0x002c
        /*0014*/ 	.byte	0x00, 0xf0, 0x11, 0x00


	//----- nvinfo : EIATTR_KPARAM_INFO
	.align		4
.L_87:
        /*0018*/ 	.byte	0x04, 0x17
        /*001a*/ 	.short	(.L_89 - .L_88)
.L_88:
        /*001c*/ 	.word	0x00000000
        /*0020*/ 	.short	0x0005
        /*0022*/ 	.short	0x0028
        /*0024*/ 	.byte	0x00, 0xf0, 0x11, 0x00


	//----- nvinfo : EIATTR_KPARAM_INFO
	.align		4
.L_89:
        /*0028*/ 	.byte	0x04, 0x17
        /*002a*/ 	.short	(.L_91 - .L_90)
.L_90:
        /*002c*/ 	.word	0x00000000
        /*0030*/ 	.short	0x0004
        /*0032*/ 	.short	0x0020
        /*0034*/ 	.byte	0x00, 0xf5, 0x21, 0x00


	//----- nvinfo : EIATTR_KPARAM_INFO
	.align		4
.L_91:
        /*0038*/ 	.byte	0x04, 0x17
        /*003a*/ 	.short	(.L_93 - .L_92)
.L_92:
        /*003c*/ 	.word	0x00000000
        /*0040*/ 	.short	0x0003
        /*0042*/ 	.short	0x0018
        /*0044*/ 	.byte	0x00, 0xf5, 0x21, 0x00


	//----- nvinfo : EIATTR_KPARAM_INFO
	.align		4
.L_93:
        /*0048*/ 	.byte	0x04, 0x17
        /*004a*/ 	.short	(.L_95 - .L_94)
.L_94:
        /*004c*/ 	.word	0x00000000
        /*0050*/ 	.short	0x0002
        /*0052*/ 	.short	0x0010
        /*0054*/ 	.byte	0x00, 0xf5, 0x21, 0x00


	//----- nvinfo : EIATTR_KPARAM_INFO
	.align		4
.L_95:
        /*0058*/ 	.byte	0x04, 0x17
        /*005a*/ 	.short	(.L_97 - .L_96)
.L_96:
        /*005c*/ 	.word	0x00000000
        /*0060*/ 	.short	0x0001
        /*0062*/ 	.short	0x0008
        /*0064*/ 	.byte	0x00, 0xf5, 0x21, 0x00


	//----- nvinfo : EIATTR_KPARAM_INFO
	.align		4
.L_97:
        /*0068*/ 	.byte	0x04, 0x17
        /*006a*/ 	.short	(.L_99 - .L_98)
.L_98:
        /*006c*/ 	.word	0x00000000
        /*0070*/ 	.short	0x0000
        /*0072*/ 	.short	0x0000
        /*0074*/ 	.byte	0x00, 0xf5, 0x21, 0x00


	//----- nvinfo : EIATTR_SPARSE_MMA_MASK
	.align		4
.L_99:
        /*0078*/ 	.byte	0x03, 0x50
        /*007a*/ 	.short	0x0000


	//----- nvinfo : EIATTR_MAXREG_COUNT
	.align		4
        /*007c*/ 	.byte	0x03, 0x1b
        /*007e*/ 	.short	0x00ff


	//----- nvinfo : EIATTR_MERCURY_ISA_VERSION
	.align		4
        /*0080*/ 	.byte	0x03, 0x5f
        /*0082*/ 	.short	0x0101


	//----- nvinfo : EIATTR_VRC_CTA_INIT_COUNT
	.align		4
        /*0084*/ 	.byte	0x02, 0x4a
	.zero		1
	.zero		1


	//----- nvinfo : EIATTR_EXIT_INSTR_OFFSETS
	.align		4
        /*0088*/ 	.byte	0x04, 0x1c
        /*008a*/ 	.short	(.L_101 - .L_100)


	//   ....[0]....
.L_100:
        /*008c*/ 	.word	0x00000070


	//   ....[1]....
        /*0090*/ 	.word	0x00000100


	//   ....[2]....
        /*0094*/ 	.word	0x00000200


	//----- nvinfo : EIATTR_CBANK_PARAM_SIZE
	.align		4
.L_101:
        /*0098*/ 	.byte	0x03, 0x19
        /*009a*/ 	.short	0x0030


	//----- nvinfo : EIATTR_PARAM_CBANK
	.align		4
        /*009c*/ 	.byte	0x04, 0x0a
        /*009e*/ 	.short	(.L_103 - .L_102)
	.align		4
.L_102:
        /*00a0*/ 	.word	index@(.nv.constant0._Z18bfsFunctionsKernelPjS_PfPiS1_ii)
        /*00a4*/ 	.short	0x0380
        /*00a6*/ 	.short	0x0030


	//----- nvinfo : EIATTR_SW_WAR
	.align		4
.L_103:
        /*00a8*/ 	.byte	0x04, 0x36
        /*00aa*/ 	.short	(.L_105 - .L_104)
.L_104:
        /*00ac*/ 	.word	0x00000008
.L_105:


//--------------------- .nv.info._Z30spMvUgCscScKernel_matched_edgePiPjS0_PfS_S_ii --------------------------
	.section	.nv.info._Z30spMvUgCscScKernel_matched_edgePiPjS0_PfS_S_ii,"",@"SHT_CUDA_INFO"
	.sectionflags	@""
	.align	4


	//----- nvinfo : EIATTR_CUDA_API_VERSION
	.align		4
        /*0000*/ 	.byte	0x04, 0x37
        /*0002*/ 	.short	(.L_107 - .L_106)
.L_106:
        /*0004*/ 	.word	0x00000082


	//----- nvinfo : EIATTR_KPARAM_INFO
	.align		4
.L_107:
        /*0008*/ 	.byte	0x04, 0x17
        /*000a*/ 	.short	(.L_109 - .L_108)
.L_108:
        /*000c*/ 	.word	0x00000000
        /*0010*/ 	.short	0x0007
        /*0012*/ 	.short	0x0034
        /*0014*/ 	.byte	0x00, 0xf0, 0x11, 0x00


	//----- nvinfo : EIATTR_KPARAM_INFO
	.align		4
.L_109:
        /*0018*/ 	.byte	0x04, 0x17
        /*001a*/ 	.short	(.L_111 - .L_110)
.L_110:
        /*001c*/ 	.word	0x00000000
        /*0020*/ 	.short	0x0006
        /*0022*/ 	.short	0x0030
        /*0024*/ 	.byte	0x00, 0xf0, 0x11, 0x00


	//----- nvinfo : EIATTR_KPARAM_INFO
	.align		4
.L_111:
        /*0028*/ 	.byte	0x04, 0x17
        /*002a*/ 	.short	(.L_113 - .L_112)
.L_112:
        /*002c*/ 	.word	0x00000000
        /*0030*/ 	.short	0x0005
        /*0032*/ 	.short	0x0028
        /*0034*/ 	.byte	0x00, 0xf5, 0x21, 0x00


	//----- nvinfo : EIATTR_KPARAM_INFO
	.align		4
.L_113:
        /*0038*/ 	.byte	0x04, 0x17
        /*003a*/ 	.short	(.L_115 - .L_114)
.L_114:
        /*003c*/ 	.word	0x00000000
        /*0040*/ 	.short	0x0004
        /*0042*/ 	.short	0x0020
        /*0044*/ 	.byte	0x00, 0xf5, 0x21, 0x00


	//----- nvinfo : EIATTR_KPARAM_INFO
	.align		4
.L_115:
        /*0048*/ 	.byte	0x04, 0x17
        /*004a*/ 	.short	(.L_117 - .L_116)
.L_116:
        /*004c*/ 	.word	0x00000000
        /*0050*/ 	.short	0x0003
        /*0052*/ 	.short	0x0018
        /*0054*/ 	.byte	0x00, 0xf5, 0x21, 0x00


	//----- nvinfo : EIATTR_KPARAM_INFO
	.align		4
.L_117:
        /*0058*/ 	.byte	0x04, 0x17
        /*005a*/ 	.short	(.L_119 - .L_118)
.L_118:
        /*005c*/ 	.word	0x00000000
        /*0060*/ 	.short	0x0002
        /*0062*/ 	.short	0x0010
        /*0064*/ 	.byte	0x00, 0xf5, 0x21, 0x00


	//----- nvinfo : EIATTR_KPARAM_INFO
	.align		4
.L_119:
        /*0068*/ 	.byte	0x04, 0x17
        /*006a*/ 	.short	(.L_121 - .L_120)
.L_120:
        /*006c*/ 	.word	0x00000000
        /*0070*/ 	.short	0x0001
        /*0072*/ 	.short	0x0008
        /*0074*/ 	.byte	0x00, 0xf5, 0x21, 0x00


	//----- nvinfo : EIATTR_KPARAM_INFO
	.align		4
.L_121:
        /*0078*/ 	.byte	0x04, 0x17
        /*007a*/ 	.short	(.L_123 - .L_122)
.L_122:
        /*007c*/ 	.word	0x00000000
        /*0080*/ 	.short	0x0000
        /*0082*/ 	.short	0x0000
        /*0084*/ 	.byte	0x00, 0xf5, 0x21, 0x00


	//----- nvinfo : EIATTR_SPARSE_MMA_MASK
	.align		4
.L_123:
        /*0088*/ 	.byte	0x03, 0x50
        /*008a*/ 	.short	0x0000


	//----- nvinfo : EIATTR_MAXREG_COUNT
	.align		4
        /*008c*/ 	.byte	0x03, 0x1b
        /*008e*/ 	.short	0x00ff


	//----- nvinfo : EIATTR_MERCURY_ISA_VERSION
	.align		4
        /*0090*/ 	.byte	0x03, 0x5f
        /*0092*/ 	.short	0x0101


	//----- nvinfo : EIATTR_VRC_CTA_INIT_COUNT
	.align		4
        /*0094*/ 	.byte	0x02, 0x4a
	.zero		1
	.zero		1


	//----- nvinfo : EIATTR_EXIT_INSTR_OFFSETS
	.align		4
        /*0098*/ 	.byte	0x04, 0x1c
        /*009a*/ 	.short	(.L_125 - .L_124)


	//   ....[0]....
.L_124:
        /*009c*/ 	.word	0x00000070


	//   ....[1]....
        /*00a0*/ 	.word	0x00000130


	//   ....[2]....
        /*00a4*/ 	.word	0x00000180


	//   ....[3]....
        /*00a8*/ 	.word	0x000001d0


	//   ....[4]....
        /*00ac*/ 	.word	0x000002b0


	//   ....[5]....
        /*00b0*/ 	.word	0x000002d0


	//----- nvinfo : EIATTR_CBANK_PARAM_SIZE
	.align		4
.L_125:
        /*00b4*/ 	.byte	0x03, 0x19
        /*00b6*/ 	.short	0x0038


	//----- nvinfo : EIATTR_PARAM_CBANK
	.align		4
        /*00b8*/ 	.byte	0x04, 0x0a
        /*00ba*/ 	.short	(.L_127 - .L_126)
	.align		4
.L_126:
        /*00bc*/ 	.word	index@(.nv.constant0._Z30spMvUgCscScKernel_matched_edgePiPjS0_PfS_S_ii)
        /*00c0*/ 	.short	0x0380
        /*00c2*/ 	.short	0x0038


	//----- nvinfo : EIATTR_SW_WAR
	.align		4
.L_127:
        /*00c4*/ 	.byte	0x04, 0x36
        /*00c6*/ 	.short	(.L_129 - .L_128)
.L_128:
        /*00c8*/ 	.word	0x00000008
.L_129:


//--------------------- .nv.info._Z27spMvUgCscScKernel_all_edgesPjS_S_S_PfPiS1_ii --------------------------
	.section	.nv.info._Z27spMvUgCscScKernel_all_edgesPjS_S_S_PfPiS1_ii,"",@"SHT_CUDA_INFO"
	.sectionflags	@""
	.align	4


	//----- nvinfo : EIATTR_CUDA_API_VERSION
	.align		4
        /*0000*/ 	.byte	0x04, 0x37
        /*0002*/ 	.short	(.L_131 - .L_130)
.L_130:
        /*0004*/ 	.word	0x00000082


	//----- nvinfo : EIATTR_KPARAM_INFO
	.align		4
.L_131:
        /*0008*/ 	.byte	0x04, 0x17
        /*000a*/ 	.short	(.L_133 - .L_132)
.L_132:
        /*000c*/ 	.word	0x00000000
        /*0010*/ 	.short	0x0008
        /*0012*/ 	.short	0x003c
        /*0014*/ 	.byte	0x00, 0xf0, 0x11, 0x00


	//----- nvinfo : EIATTR_KPARAM_INFO
	.align		4
.L_133:
        /*0018*/ 	.byte	0x04, 0x17
        /*001a*/ 	.short	(.L_135 - .L_134)
.L_134:
        /*001c*/ 	.word	0x00000000
        /*0020*/ 	.short	0x0007
        /*0022*/ 	.short	0x0038
        /*0024*/ 	.byte	0x00, 0xf0, 0x11, 0x00


	//----- nvinfo : EIATTR_KPARAM_INFO
	.align		4
.L_135:
        /*0028*/ 	.byte	0x04, 0x17
        /*002a*/ 	.short	(.L_137 - .L_136)
.L_136:
        /*002c*/ 	.word	0x00000000
        /*0030*/ 	.short	0x0006
        /*0032*/ 	.short	0x0030
        /*0034*/ 	.byte	0x00, 0xf5, 0x21, 0x00


	//----- nvinfo : EIATTR_KPARAM_INFO
	.align		4
.L_137:
        /*0038*/ 	.byte	0x04, 0x17
        /*003a*/ 	.short	(.L_139 - .L_138)
.L_138:
        /*003c*/ 	.word	0x00000000
        /*0040*/ 	.short	0x0005
        /*0042*/ 	.short	0x0028
        /*0044*/ 	.byte	0x00, 0xf5, 0x21, 0x00


	//----- nvinfo : EIATTR_KPARAM_INFO
	.align		4
.L_139:
        /*0048*/ 	.byte	0x04, 0x17
        /*004a*/ 	.short	(.L_141 - .L_140)
.L_140:
        /*004c*/ 	.word	0x00000000
        /*0050*/ 	.short	0x0004
        /*0052*/ 	.short	0x0020
        /*0054*/ 	.byte	0x00, 0xf5, 0x21, 0x00


	//----- nvinfo : EIATTR_KPARAM_INFO
	.align		4
.L_141:
        /*0058*/ 	.byte	0x04, 0x17
        /*005a*/ 	.short	(.L_143 - .L_142)
.L_142:
        /*005c*/ 	.word	0x00000000
        /*0060*/ 	.short	0x0003
        /*0062*/ 	.short	0x0018
        /*0064*/ 	.byte	0x00, 0xf5, 0x21, 0x00


	//----- nvinfo : EIATTR_KPARAM_INFO
	.align		4
.L_143:
        /*0068*/ 	.byte	0x04, 0x17
        /*006a*/ 	.short	(.L_145 - .L_144)
.L_144:
        /*006c*/ 	.word	0x00000000
        /*0070*/ 	.short	0x0002
        /*0072*/ 	.short	0x0010
        /*0074*/ 	.byte	0x00, 0xf5, 0x21, 0x00


	//----- nvinfo : EIATTR_KPARAM_INFO
	.align		4
.L_145:
        /*0078*/ 	.byte	0x04, 0x17
        /*007a*/ 	.short	(.L_147 - .L_146)
.L_146:
        /*007c*/ 	.word	0x00000000
        /*0080*/ 	.short	0x0001
        /*0082*/ 	.short	0x0008
        /*0084*/ 	.byte	0x00, 0xf5, 0x21, 0x00


	//----- nvinfo : EIATTR_KPARAM_INFO
	.align		4
.L_147:
        /*0088*/ 	.byte	0x04, 0x17
        /*008a*/ 	.short	(.L_149 - .L_148)
.L_148:
        /*008c*/ 	.word	0x00000000
        /*0090*/ 	.short	0x0000
        /*0092*/ 	.short	0x0000
        /*0094*/ 	.byte	0x00, 0xf5, 0x21, 0x00


	//----- nvinfo : EIATTR_SPARSE_MMA_MASK
	.align		4
.L_149:
        /*0098*/ 	.byte	0x03, 0x50
        /*009a*/ 	.short	0x0000


	//----- nvinfo : EIATTR_MAXREG_COUNT
	.align		4
        /*009c*/ 	.byte	0x03, 0x1b
        /*009e*/ 	.short	0x00ff


	//----- nvinfo : EIATTR_MERCURY_ISA_VERSION
	.align		4
        /*00a0*/ 	.byte	0x03, 0x5f
        /*00a2*/ 	.short	0x0101


	//----- nvinfo : EIATTR_VRC_CTA_INIT_COUNT
	.align		4
        /*00a4*/ 	.byte	0x02, 0x4a
	.zero		1
	.zero		1


	//----- nvinfo : EIATTR_EXIT_INSTR_OFFSETS
	.align		4
        /*00a8*/ 	.byte	0x04, 0x1c
        /*00aa*/ 	.short	(.L_151 - .L_150)


	//   ....[0]....
.L_150:
        /*00ac*/ 	.word	0x00000070


	//   ....[1]....
        /*00b0*/ 	.word	0x00000130


	//   ....[2]....
        /*00b4*/ 	.word	0x00000860


	//   ....[3]....
        /*00b8*/ 	.word	0x00000880


	//----- nvinfo : EIATTR_CRS_STACK_SIZE
	.align		4
.L_151:
        /*00bc*/ 	.byte	0x04, 0x1e
        /*00be*/ 	.short	(.L_153 - .L_152)
.L_152:
        /*00c0*/ 	.word	0x00000000


	//----- nvinfo : EIATTR_CBANK_PARAM_SIZE
	.align		4
.L_153:
        /*00c4*/ 	.byte	0x03, 0x19
        /*00c6*/ 	.short	0x0040


	//----- nvinfo : EIATTR_PARAM_CBANK
	.align		4
        /*00c8*/ 	.byte	0x04, 0x0a
        /*00ca*/ 	.short	(.L_155 - .L_154)
	.align		4
.L_154:
        /*00cc*/ 	.word	index@(.nv.constant0._Z27spMvUgCscScKernel_all_edgesPjS_S_S_PfPiS1_ii)
        /*00d0*/ 	.short	0x0380
        /*00d2*/ 	.short	0x0040


	//----- nvinfo : EIATTR_SW_WAR
	.align		4
.L_155:
        /*00d4*/ 	.byte	0x04, 0x36
        /*00d6*/ 	.short	(.L_157 - .L_156)
.L_156:
        /*00d8*/ 	.word	0x00000008
.L_157:


//--------------------- .nv.info._Z30setSuperSource_no_bloss_simplePjS_S_PiPfS0_S0_i --------------------------
	.section	.nv.info._Z30setSuperSource_no_bloss_simplePjS_S_PiPfS0_S0_i,"",@"SHT_CUDA_INFO"
	.sectionflags	@""
	.align	4


	//----- nvinfo : EIATTR_CUDA_API_VERSION
	.align		4
        /*0000*/ 	.byte	0x04, 0x37
        /*0002*/ 	.short	(.L_159 - .L_158)
.L_158:
        /*0004*/ 	.word	0x00000082


	//----- nvinfo : EIATTR_KPARAM_INFO
	.align		4
.L_159:
        /*0008*/ 	.byte	0x04, 0x17
        /*000a*/ 	.short	(.L_161 - .L_160)
.L_160:
        /*000c*/ 	.word	0x00000000
        /*0010*/ 	.short	0x0007
        /*0012*/ 	.short	0x0038
        /*0014*/ 	.byte	0x00, 0xf0, 0x11, 0x00


	//----- nvinfo : EIATTR_KPARAM_INFO
	.align		4
.L_161:
        /*0018*/ 	.byte	0x04, 0x17
        /*001a*/ 	.short	(.L_163 - .L_162)
.L_162:
        /*001c*/ 	.word	0x00000000
        /*0020*/ 	.short	0x0006
        /*0022*/ 	.short	0x0030
        /*0024*/ 	.byte	0x00, 0xf5, 0x21, 0x00


	//----- nvinfo : EIATTR_KPARAM_INFO
	.align		4
.L_163:
        /*0028*/ 	.byte	0x04, 0x17
        /*002a*/ 	.short	(.L_165 - .L_164)
.L_164:
        /*002c*/ 	.word	0x00000000
        /*0030*/ 	.short	0x0005
        /*0032*/ 	.short	0x0028
        /*0034*/ 	.byte	0x00, 0xf5, 0x21, 0x00


	//----- nvinfo : EIATTR_KPARAM_INFO
	.align		4
.L_165:
        /*0038*/ 	.byte	0x04, 0x17
        /*003a*/ 	.short	(.L_167 - .L_166)
.L_166:
        /*003c*/ 	.word	0x00000000
        /*0040*/ 	.short	0x0004
        /*0042*/ 	.short	0x0020
        /*0044*/ 	.byte	0x00, 0xf5, 0x21, 0x00


	//----- nvinfo : EIATTR_KPARAM_INFO
	.align		4
.L_167:
        /*0048*/ 	.byte	0x04, 0x17
        /*004a*/ 	.short	(.L_169 - .L_168)
.L_168:
        /*004c*/ 	.word	0x00000000
        /*0050*/ 	.short	0x0003
        /*0052*/ 	.short	0x0018
        /*0054*/ 	.byte	0x00, 0xf5, 0x21, 0x00


	//----- nvinfo : EIATTR_KPARAM_INFO
	.align		4
.L_169:
        /*0058*/ 	.byte	0x04, 0x17
        /*005a*/ 	.short	(.L_171 - .L_170)
.L_170:
        /*005c*/ 	.word	0x00000000
        /*0060*/ 	.short	0x0002
        /*0062*/ 	.short	0x0010
        /*0064*/ 	.byte	0x00, 0xf5, 0x21, 0x00


	//----- nvinfo : EIATTR_KPARAM_INFO
	.align		4
.L_171:
        /*0068*/ 	.byte	0x04, 0x17
        /*006a*/ 	.short	(.L_173 - .L_172)
.L_172:
        /*006c*/ 	.word	0x00000000
        /*0070*/ 	.short	0x0001
        /*0072*/ 	.short	0x0008
        /*0074*/ 	.byte	0x00, 0xf5, 0x21, 0x00


	//----- nvinfo : EIATTR_KPARAM_INFO
	.align		4
.L_173:
        /*0078*/ 	.byte	0x04, 0x17
        /*007a*/ 	.short	(.L_175 - .L_174)
.L_174:
        /*007c*/ 	.word	0x00000000
        /*0080*/ 	.short	0x0000
        /*0082*/ 	.short	0x0000
        /*0084*/ 	.byte	0x00, 0xf5, 0x21, 0x00


	//----- nvinfo : EIATTR_SPARSE_MMA_MASK
	.align		4
.L_175:
        /*0088*/ 	.byte	0x03, 0x50
        /*008a*/ 	.short	0x0000


	//----- nvinfo : EIATTR_MAXREG_COUNT
	.align		4
        /*008c*/ 	.byte	0x03, 0x1b
        /*008e*/ 	.short	0x00ff


	//----- nvinfo : EIATTR_MERCURY_ISA_VERSION
	.align		4
        /*0090*/ 	.byte	0x03, 0x5f
        /*0092*/ 	.short	0x0101


	//----- nvinfo : EIATTR_VRC_CTA_INIT_COUNT
	.align		4
        /*0094*/ 	.byte	0x02, 0x4a
	.zero		1
	.zero		1


	//----- nvinfo : EIATTR_EXIT_INSTR_OFFSETS
	.align		4
        /*0098*/ 	.byte	0x04, 0x1c
        /*009a*/ 	.short	(.L_177 - .L_176)


	//   ....[0]....
.L_176:
        /*009c*/ 	.word	0x00000070


	//   ....[1]....
        /*00a0*/ 	.word	0x000000d0


	//   ....[2]....
        /*00a4*/ 	.word	0x000001c0


	//----- nvinfo : EIATTR_CBANK_PARAM_SIZE
	.align		4
.L_177:
        /*00a8*/ 	.byte	0x03, 0x19
        /*00aa*/ 	.short	0x003c


	//----- nvinfo : EIATTR_PARAM_CBANK
	.align		4
        /*00ac*/ 	.byte	0x04, 0x0a
        /*00ae*/ 	.short	(.L_179 - .L_178)
	.align		4
.L_178:
        /*00b0*/ 	.word	index@(.nv.constant0._Z30setSuperSource_no_bloss_simplePjS_S_PiPfS0_S0_i)
        /*00b4*/ 	.short	0x0380
        /*00b6*/ 	.short	0x003c


	//----- nvinfo : EIATTR_SW_WAR
	.align		4
.L_179:
        /*00b8*/ 	.byte	0x04, 0x36
        /*00ba*/ 	.short	(.L_181 - .L_180)
.L_180:
        /*00bc*/ 	.word	0x00000008
.L_181:


//--------------------- .nv.callgraph             --------------------------
	.section	.nv.callgraph,"",@"SHT_CUDA_CALLGRAPH"
	.align	4
	.sectionentsize	8
	.align		4
        /*0000*/ 	.word	0x00000000
	.align		4
        /*0004*/ 	.word	0xffffffff
	.align		4
        /*0008*/ 	.word	0x00000000
	.align		4
        /*000c*/ 	.word	0xfffffffe
	.align		4
        /*0010*/ 	.word	0x00000000
	.align		4
        /*0014*/ 	.word	0xfffffffd
	.align		4
        /*0018*/ 	.word	0x00000000
	.align		4
        /*001c*/ 	.word	0xfffffffc


//--------------------- .text._Z18lift_path_parallelPiS_PmPj --------------------------
	.section	.text._Z18lift_path_parallelPiS_PmPj,"ax",@progbits
	.align	128
        .global         _Z18lift_path_parallelPiS_PmPj
        .type           _Z18lift_path_parallelPiS_PmPj,@function
        .size           _Z18lift_path_parallelPiS_PmPj,(.L_x_41 - _Z18lift_path_parallelPiS_PmPj)
        .other          _Z18lift_path_parallelPiS_PmPj,@"STO_CUDA_ENTRY STV_DEFAULT"
_Z18lift_path_parallelPiS_PmPj:
.text._Z18lift_path_parallelPiS_PmPj:
[----:B------:R-:W-:Y:S08]  /*0000*/  LDC R1, c[0x0][0x37c] ;  /* 0x0000df00ff017b82 */ /* 0x000ff00000000800 */
[----:B------:R-:W0:Y:S01]  /*0010*/  LDC.64 R2, c[0x0][0x398] ;  /* 0x0000e600ff027b82 */ /* 0x000e220000000a00 */
[----:B------:R-:W0:Y:S02]  /*0020*/  LDCU.64 UR4, c[0x0][0x358] ;  /* 0x00006b00ff0477ac */ /* 0x000e240008000a00 */
[----:B0-----:R-:W2:Y:S05]  /*0030*/  LDG.E R2, desc[UR4][R2.64] ;  /* 0x0000000402027981 */ /* 0x001eaa000c1e1900 */
[----:B------:R-:W0:Y:S01]  /*0040*/  S2UR UR6, SR_CTAID.X ;  /* 0x00000000000679c3 */ /* 0x000e220000002500 */
[----:B------:R-:W0:Y:S07]  /*0050*/  S2R R5, SR_TID.X ;  /* 0x0000000000057919 */ /* 0x000e2e0000002100 */
[----:B------:R-:W0:Y:S02]  /*0060*/  LDC R0, c[0x0][0x360] ;  /* 0x0000d800ff007b82 */ /* 0x000e240000000800 */
[----:B0-----:R-:W-:-:S05]  /*0070*/  IMAD R5, R0, UR6, R5 ;  /* 0x0000000600057c24 */ /* 0x001fca000f8e0205 */
[----:B--2---:R-:W-:-:S13]  /*0080*/  ISETP.GE.U32.AND P0, PT, R5, R2, PT ;  /* 0x000000020500720c */ /* 0x004fda0003f06070 */
[----:B------:R-:W-:Y:S05]  /*0090*/  @P0 EXIT ;  /* 0x000000000000094d */ /* 0x000fea0003800000 */
[----:B------:R-:W0:Y:S01]  /*00a0*/  LDC.64 R2, c[0x0][0x390] ;  /* 0x0000e400ff027b82 */ /* 0x000e220000000a00 */
[----:B------:R-:W1:Y:S01]  /*00b0*/  LDCU.64 UR6, c[0x0][0x380] ;  /* 0x00007000ff0677ac */ /* 0x000e620008000a00 */
[----:B0-----:R-:W-:-:S06]  /*00c0*/  IMAD.WIDE R2, R5, 0x8, R2 ;  /* 0x0000000805027825 */ /* 0x001fcc00078e0202 */
[----:B------:R-:W2:Y:S02]  /*00d0*/  LDG.E.64 R2, desc[UR4][R2.64] ;  /* 0x0000000402027981 */ /* 0x000ea4000c1e1b00 */
[----:B--2---:R-:W-:-:S04]  /*00e0*/  SHF.R.S64 R4, RZ, 0x1e, R2 ;  /* 0x0000001eff047819 */ /* 0x004fc80000001002 */
[----:B-1----:R-:W-:-:S04]  /*00f0*/  IADD3 R4, P0, PT, R4, UR6, RZ ;  /* 0x0000000604047c10 */ /* 0x002fc8000ff1e0ff */
[----:B------:R-:W-:-:S05]  /*0100*/  LEA.HI.X.SX32 R5, R2, UR7, 0x2, P0 ;  /* 0x0000000702057c11 */ /* 0x000fca00080f16ff */
[----:B------:R-:W2:Y:S01]  /*0110*/  LDG.E R0, desc[UR4][R4.64] ;  /* 0x0000000404007981 */ /* 0x000ea2000c1e1900 */
[----:B------:R-:W-:Y:S01]  /*0120*/  BSSY.RECONVERGENT B0, `(.L_x_0) ;  /* 0x0000030000007945 */ /* 0x000fe20003800200 */
[----:B--2---:R-:W-:-:S13]  /*0130*/  ISETP.NE.AND P0, PT, R0, R3, PT ;  /* 0x000000030000720c */ /* 0x004fda0003f05270 */
[----:B------:R-:W-:Y:S05]  /*0140*/  @!P0 BRA `(.L_x_1) ;  /* 0x0000000000608947 */ /* 0x000fea0003800000 */
[----:B------:R-:W-:Y:S01]  /*0150*/  ISETP.NE.AND P0, PT, R2, -0x1, PT ;  /* 0xffffffff0200780c */ /* 0x000fe20003f05270 */
[----:B------:R-:W-:-:S12]  /*0160*/  BSSY.RECONVERGENT B1, `(.L_x_2) ;  /* 0x0000015000017945 */ /* 0x000fd80003800200 */
[----:B------:R-:W-:Y:S05]  /*0170*/  @!P0 BRA `(.L_x_3) ;  /* 0x00000000004c8947 */ /* 0x000fea0003800000 */
[----:B------:R-:W-:Y:S02]  /*0180*/  IMAD.MOV.U32 R14, RZ, RZ, RZ ;  /* 0x000000ffff0e7224 */ /* 0x000fe400078e00ff */
[----:B------:R-:W-:-:S07]  /*0190*/  IMAD.MOV.U32 R15, RZ, RZ, R2 ;  /* 0x000000ffff0f7224 */ /* 0x000fce00078e0002 */
.L_x_4:
[----:B------:R-:W0:Y:S01]  /*01a0*/  LDC.64 R6, c[0x0][0x388] ;  /* 0x0000e200ff067b82 */ /* 0x000e220000000a00 */
[----:B------:R-:W-:-:S04]  /*01b0*/  LOP3.LUT R8, R14, 0x1, RZ, 0xc0, !PT ;  /* 0x000000010e087812 */ /* 0x000fc800078ec0ff */
[----:B------:R-:W-:-:S03]  /*01c0*/  ISETP.NE.U32.AND P0, PT, R8, 0x1, PT ;  /* 0x000000010800780c */ /* 0x000fc60003f05070 */
[----:B------:R-:W1:Y:S10]  /*01d0*/  LDC.64 R10, c[0x0][0x380] ;  /* 0x0000e000ff0a7b82 */ /* 0x000e740000000a00 */
[----:B------:R-:W2:Y:S01]  /*01e0*/  @P0 LDC.64 R12, c[0x0][0x388] ;  /* 0x0000e200ff0c0b82 */ /* 0x000ea20000000a00 */
[----:B0-----:R-:W-:-:S06]  /*01f0*/  @!P0 IMAD.WIDE R6, R15, 0x4, R6 ;  /* 0x000000040f068825 */ /* 0x001fcc00078e0206 */
[----:B------:R-:W1:Y:S01]  /*0200*/  @!P0 LDG.E R7, desc[UR4][R6.64] ;  /* 0x0000000406078981 */ /* 0x000e62000c1e1900 */
[----:B--2---:R-:W-:-:S04]  /*0210*/  @P0 IMAD.WIDE R12, R15, 0x4, R12 ;  /* 0x000000040f0c0825 */ /* 0x004fc800078e020c */
[----:B-1----:R-:W-:-:S04]  /*0220*/  @!P0 IMAD.WIDE R8, R7, 0x4, R10 ;  /* 0x0000000407088825 */ /* 0x002fc800078e020a */
[----:B------:R-:W-:Y:S01]  /*0230*/  @!P0 IMAD.WIDE R10, R15, 0x4, R10 ;  /* 0x000000040f0a8825 */ /* 0x000fe200078e020a */
[----:B------:R0:W-:Y:S04]  /*0240*/  @!P0 STG.E desc[UR4][R8.64], R15 ;  /* 0x0000000f08008986 */ /* 0x0001e8000c101904 */
[----:B------:R1:W-:Y:S01]  /*0250*/  @!P0 STG.E desc[UR4][R10.64], R7 ;  /* 0x000000070a008986 */ /* 0x0003e2000c101904 */
[----:B0-----:R-:W-:-:S06]  /*0260*/  @!P0 IMAD.MOV.U32 R15, RZ, RZ, R7 ;  /* 0x000000ffff0f8224 */ /* 0x001fcc00078e0007 */
[----:B------:R-:W2:Y:S01]  /*0270*/  @P0 LDG.E R15, desc[UR4][R12.64] ;  /* 0x000000040c0f0981 */ /* 0x000ea2000c1e1900 */
[----:B------:R-:W-:Y:S01]  /*0280*/  VIADD R14, R14, 0x1 ;  /* 0x000000010e0e7836 */ /* 0x000fe20000000000 */
[----:B--2---:R-:W-:-:S13]  /*0290*/  ISETP.NE.AND P0, PT, R15, -0x1, PT ;  /* 0xffffffff0f00780c */ /* 0x004fda0003f05270 */
[----:B-1----:R-:W-:Y:S05]  /*02a0*/  @P0 BRA `(.L_x_4) ;  /* 0xfffffffc00bc0947 */ /* 0x002fea000383ffff */
.L_x_3:
[----:B------:R-:W-:Y:S05]  /*02b0*/  BSYNC.RECONVERGENT B1 ;  /* 0x0000000000017941 */ /* 0x000fea0003800200 */
.L_x_2:
[----:B------:R-:W-:Y:S05]  /*02c0*/  BRA `(.L_x_5) ;  /* 0x0000000000547947 */ /* 0x000fea0003800000 */
.L_x_1:
[----:B------:R-:W-:-:S13]  /*02d0*/  ISETP.NE.AND P0, PT, R2, -0x1, PT ;  /* 0xffffffff0200780c */ /* 0x000fda0003f05270 */
[----:B------:R-:W-:Y:S05]  /*02e0*/  @!P0 BRA `(.L_x_5) ;  /* 0x00000000004c8947 */ /* 0x000fea0003800000 */
[----:B------:R-:W-:Y:S02]  /*02f0*/  HFMA2 R14, -RZ, RZ, 0, 0 ;  /* 0x00000000ff0e7431 */ /* 0x000fe400000001ff */
[----:B------:R-:W-:-:S07]  /*0300*/  IMAD.MOV.U32 R15, RZ, RZ, R2 ;  /* 0x000000ffff0f7224 */ /* 0x000fce00078e0002 */
.L_x_6:
[----:B------:R-:W-:Y:S01]  /*0310*/  LOP3.LUT R6, R14, 0x1, RZ, 0xc0, !PT ;  /* 0x000000010e067812 */ /* 0x000fe200078ec0ff */
[----:B------:R-:W-:Y:S01]  /*0320*/  IMAD.MOV.U32 R17, RZ, RZ, R15 ;  /* 0x000000ffff117224 */ /* 0x000fe200078e000f */
[----:B------:R-:W0:Y:S02]  /*0330*/  LDC.64 R8, c[0x0][0x388] ;  /* 0x0000e200ff087b82 */ /* 0x000e240000000a00 */
[----:B------:R-:W-:-:S06]  /*0340*/  ISETP.NE.U32.AND P0, PT, R6, 0x1, PT ;  /* 0x000000010600780c */ /* 0x000fcc0003f05070 */
[----:B------:R-:W1:Y:S08]  /*0350*/  LDC.64 R10, c[0x0][0x380] ;  /* 0x0000e000ff0a7b82 */ /* 0x000e700000000a00 */
[----:B------:R-:W2:Y:S02]  /*0360*/  @!P0 LDC.64 R6, c[0x0][0x388] ;  /* 0x0000e200ff068b82 */ /* 0x000ea40000000a00 */
[----:B--2---:R-:W-:-:S05]  /*0370*/  @!P0 IMAD.WIDE R6, R15, 0x4, R6 ;  /* 0x000000040f068825 */ /* 0x004fca00078e0206 */
[----:B------:R-:W2:Y:S01]  /*0380*/  @!P0 LDG.E R15, desc[UR4][R6.64] ;  /* 0x00000004060f8981 */ /* 0x000ea2000c1e1900 */
[----:B0-----:R-:W-:-:S05]  /*0390*/  @P0 IMAD.WIDE R12, R17, 0x4, R8 ;  /* 0x00000004110c0825 */ /* 0x001fca00078e0208 */
[----:B------:R-:W1:Y:S01]  /*03a0*/  @P0 LDG.E R15, desc[UR4][R12.64] ;  /* 0x000000040c0f0981 */ /* 0x000e62000c1e1900 */
[----:B------:R-:W-:Y:S02]  /*03b0*/  VIADD R14, R14, 0x1 ;  /* 0x000000010e0e7836 */ /* 0x000fe40000000000 */
[----:B-1----:R-:W-:-:S04]  /*03c0*/  @P0 IMAD.WIDE R8, R15, 0x4, R10 ;  /* 0x000000040f080825 */ /* 0x002fc800078e020a */
[----:B------:R-:W-:Y:S01]  /*03d0*/  @P0 IMAD.WIDE R10, R17, 0x4, R10 ;  /* 0x00000004110a0825 */ /* 0x000fe200078e020a */
[----:B------:R0:W-:Y:S04]  /*03e0*/  @P0 STG.E desc[UR4][R8.64], R17 ;  /* 0x0000001108000986 */ /* 0x0001e8000c101904 */
[----:B------:R0:W-:Y:S01]  /*03f0*/  @P0 STG.E desc[UR4][R10.64], R15 ;  /* 0x0000000f0a000986 */ /* 0x0001e2000c101904 */
[----:B--2---:R-:W-:-:S13]  /*0400*/  ISETP.NE.AND P0, PT, R15, -0x1, PT ;  /* 0xffffffff0f00780c */ /* 0x004fda0003f05270 */
[----:B0-----:R-:W-:Y:S05]  /*0410*/  @P0 BRA `(.L_x_6) ;  /* 0xfffffffc00bc0947 */ /* 0x001fea000383ffff */
.L_x_5:
[----:B------:R-:W-:Y:S05]  /*0420*/  BSYNC.RECONVERGENT B0 ;  /* 0x0000000000007941 */ /* 0x000fea0003800200 */
.L_x_0:
[----:B------:R-:W-:Y:S01]  /*0430*/  ISETP.NE.AND P0, PT, R0, R3, PT ;  /* 0x000000030000720c */ /* 0x000fe20003f05270 */
[----:B------:R-:W-:-:S12]  /*0440*/  BSSY.RECONVERGENT B0, `(.L_x_7) ;  /* 0x0000031000007945 */ /* 0x000fd80003800200 */
[----:B------:R-:W-:Y:S05]  /*0450*/  @!P0 BRA `(.L_x_8) ;  /* 0x0000000000648947 */ /* 0x000fea0003800000 */
[----:B------:R-:W-:Y:S01]  /*0460*/  ISETP.NE.U32.AND P0, PT, R3, -0x1, PT ;  /* 0xffffffff0300780c */ /* 0x000fe20003f05070 */
[----:B------:R-:W-:Y:S03]  /*0470*/  BSSY.RECONVERGENT B1, `(.L_x_9) ;  /* 0x0000016000017945 */ /* 0x000fe60003800200 */
[----:B------:R-:W-:-:S13]  /*0480*/  ISETP.NE.AND.EX P0, PT, RZ, RZ, PT, P0 ;  /* 0x000000ffff00720c */ /* 0x000fda0003f05300 */
[----:B------:R-:W-:Y:S05]  /*0490*/  @!P0 BRA `(.L_x_10) ;  /* 0x00000000004c8947 */ /* 0x000fea0003800000 */
[----:B------:R-:W-:Y:S01]  /*04a0*/  MOV R14, RZ ;  /* 0x000000ff000e7202 */ /* 0x000fe20000000f00 */
[----:B------:R-:W-:-:S07]  /*04b0*/  IMAD.MOV.U32 R15, RZ, RZ, R3 ;  /* 0x000000ffff0f7224 */ /* 0x000fce00078e0003 */
.L_x_11:
        /* <DEDUP_REMOVED lines=14> */
[----:B------:R-:W-:Y:S02]  /*05a0*/  IADD3 R14, PT, PT, R14, 0x1, RZ ;  /* 0x000000010e0e7810 */ /* 0x000fe40007ffe0ff */
[----:B--2---:R-:W-:-:S13]  /*05b0*/  ISETP.NE.AND P0, PT, R15, -0x1, PT ;  /* 0xffffffff0f00780c */ /* 0x004fda0003f05270 */
[----:B-1----:R-:W-:Y:S05]  /*05c0*/  @P0 BRA `(.L_x_11) ;  /* 0xfffffffc00bc0947 */ /* 0x002fea000383ffff */
.L_x_10:
[----:B------:R-:W-:Y:S05]  /*05d0*/  BSYNC.RECONVERGENT B1 ;  /* 0x0000000000017941 */ /* 0x000fea0003800200 */
.L_x_9:
[----:B------:R-:W-:Y:S05]  /*05e0*/  BRA `(.L_x_12) ;  /* 0x0000000000587947 */ /* 0x000fea0003800000 */
.L_x_8:
[----:B------:R-:W-:-:S04]  /*05f0*/  ISETP.NE.U32.AND P0, PT, R3, -0x1, PT ;  /* 0xffffffff0300780c */ /* 0x000fc80003f05070 */
[----:B------:R-:W-:-:S13]  /*0600*/  ISETP.NE.AND.EX P0, PT, RZ, RZ, PT, P0 ;  /* 0x000000ffff00720c */ /* 0x000fda0003f05300 */
[----:B------:R-:W-:Y:S05]  /*0610*/  @!P0 BRA `(.L_x_12) ;  /* 0x00000000004c8947 */ /* 0x000fea0003800000 */
[----:B------:R-:W-:Y:S02]  /*0620*/  IMAD.MOV.U32 R14, RZ, RZ, RZ ;  /* 0x000000ffff0e7224 */ /* 0x000fe400078e00ff */
[----:B------:R-:W-:-:S07]  /*0630*/  IMAD.MOV.U32 R15, RZ, RZ, R3 ;  /* 0x000000ffff0f7224 */ /* 0x000fce00078e0003 */
.L_x_13:
[----:B------:R-:W-:Y:S01]  /*0640*/  LOP3.LUT R6, R14, 0x1, RZ, 0xc0, !PT ;  /* 0x000000010e067812 */ /* 0x000fe200078ec0ff */
[----:B------:R-:W0:Y:S01]  /*0650*/  LDC.64 R8, c[0x0][0x388] ;  /* 0x0000e200ff087b82 */ /* 0x000e220000000a00 */
[----:B------:R-:W-:Y:S02]  /*0660*/  MOV R17, R15 ;  /* 0x0000000f00117202 */ /* 0x000fe40000000f00 */
[----:B------:R-:W-:-:S05]  /*0670*/  ISETP.NE.U32.AND P0, PT, R6, 0x1, PT ;  /* 0x000000010600780c */ /* 0x000fca0003f05070 */
        /* <DEDUP_REMOVED lines=13> */
.L_x_12:
[----:B------:R-:W-:Y:S05]  /*0750*/  BSYNC.RECONVERGENT B0 ;  /* 0x0000000000007941 */ /* 0x000fea0003800200 */
.L_x_7:
[----:B------:R-:W-:-:S13]  /*0760*/  ISETP.NE.AND P0, PT, R0, R3, PT ;  /* 0x000000030000720c */ /* 0x000fda0003f05270 */
[----:B------:R-:W-:Y:S05]  /*0770*/  @!P0 EXIT ;  /* 0x000000000000894d */ /* 0x000fea0003800000 */
[----:B------:R-:W0:Y:S01]  /*0780*/  LDCU.64 UR6, c[0x0][0x380] ;  /* 0x00007000ff0677ac */ /* 0x000e220008000a00 */
[----:B------:R-:W-:Y:S01]  /*0790*/  SHF.R.S32.HI R0, RZ, 0x1f, R3 ;  /* 0x0000001fff007819 */ /* 0x000fe20000011403 */
[----:B------:R-:W-:Y:S01]  /*07a0*/  STG.E desc[UR4][R4.64], R3 ;  /* 0x0000000304007986 */ /* 0x000fe2000c101904 */
[----:B0-----:R-:W-:-:S04]  /*07b0*/  LEA R6, P0, R3, UR6, 0x2 ;  /* 0x0000000603067c11 */ /* 0x001fc8000f8010ff */
[----:B------:R-:W-:-:S05]  /*07c0*/  LEA.HI.X R7, R3, UR7, R0, 0x2, P0 ;  /* 0x0000000703077c11 */ /* 0x000fca00080f1400 */
[----:B------:R-:W-:Y:S01]  /*07d0*/  STG.E desc[UR4][R6.64], R2 ;  /* 0x0000000206007986 */ /* 0x000fe2000c101904 */
[----:B------:R-:W-:Y:S05]  /*07e0*/  EXIT ;  /* 0x000000000000794d */ /* 0x000fea0003800000 */
.L_x_14:
[----:B------:R-:W-:-:S00]  /*07f0*/  BRA `(.L_x_14) ;  /* 0xfffffffc00fc7947 */ /* 0x000fc0000383ffff */
[----:B------:R-:W-:-:S00]  /*0800*/  NOP ;  /* 0x0000000000007918 */ /* 0x000fc00000000000 */
[----:B------:R-:W-:-:S00]  /*0810*/  NOP ;  /* 0x0000000000007918 */ /* 0x000fc00000000000 */
[----:B------:R-:W-:-:S00]  /*0820*/  NOP ;  /* 0x0000000000007918 */ /* 0x000fc00000000000 */
[----:B------:R-:W-:-:S00]  /*0830*/  NOP ;  /* 0x0000000000007918 */ /* 0x000fc00000000000 */
[----:B------:R-:W-:-:S00]  /*0840*/  NOP ;  /* 0x0000000000007918 */ /* 0x000fc00000000000 */
[----:B------:R-:W-:-:S00]  /*0850*/  NOP ;  /* 0x0000000000007918 */ /* 0x000fc00000000000 */
[----:B------:R-:W-:-:S00]  /*0860*/  NOP ;  /* 0x0000000000007918 */ /* 0x000fc00000000000 */
[----:B------:R-:W-:-:S00]  /*0870*/  NOP ;  /* 0x0000000000007918 */ /* 0x000fc00000000000 */
.L_x_41:


//--------------------- .text._Z22setAllPaths_augmentingPjS_PiS0_PfS0_iPmS_ --------------------------
	.section	.text._Z22setAllPaths_augmentingPjS_PiS0_PfS0_iPmS_,"ax",@progbits
	.align	128
        .global         _Z22setAllPaths_augmentingPjS_PiS0_PfS0_iPmS_
        .type           _Z22setAllPaths_augmentingPjS_PiS0_PfS0_iPmS_,@function
        .size           _Z22setAllPaths_augmentingPjS_PiS0_PfS0_iPmS_,(.L_x_42 - _Z22setAllPaths_augmentingPjS_PiS0_PfS0_iPmS_)
        .other          _Z22setAllPaths_augmentingPjS_PiS0_PfS0_iPmS_,@"STO_CUDA_ENTRY STV_DEFAULT"
_Z22setAllPaths_augmentingPjS_PiS0_PfS0_iPmS_:
.text._Z22setAllPaths_augmentingPjS_PiS0_PfS0_iPmS_:
[----:B------:R-:W-:Y:S01]  /*0000*/  LDC R1, c[0x0][0x37c] ;  /* 0x0000df00ff017b82 */ /* 0x000fe20000000800 */
[----:B------:R-:W0:Y:S07]  /*0010*/  S2R R6, SR_TID.X ;  /* 0x0000000000067919 */ /* 0x000e2e0000002100 */
[----:B------:R-:W0:Y:S01]  /*0020*/  S2UR UR4, SR_CTAID.X ;  /* 0x00000000000479c3 */ /* 0x000e220000002500 */
[----:B------:R-:W1:Y:S07]  /*0030*/  LDCU UR7, c[0x0][0x3b0] ;  /* 0x00007600ff0777ac */ /* 0x000e6e0008000800 */
[----:B------:R-:W0:Y:S02]  /*0040*/  LDC R7, c[0x0][0x360] ;  /* 0x0000d800ff077b82 */ /* 0x000e240000000800 */
[----:B0-----:R-:W-:-:S05]  /*0050*/  IMAD R6, R7, UR4, R6 ;  /* 0x0000000407067c24 */ /* 0x001fca000f8e0206 */
[----:B-1----:R-:W-:-:S13]  /*0060*/  ISETP.GE.AND P0, PT, R6, UR7, PT ;  /* 0x0000000706007c0c */ /* 0x002fda000bf06270 */
[----:B------:R-:W-:Y:S05]  /*0070*/  @P0 EXIT ;  /* 0x000000000000094d */ /* 0x000fea0003800000 */
[----:B------:R-:W0:Y:S01]  /*0080*/  LDC.64 R2, c[0x0][0x3a0] ;  /* 0x0000e800ff027b82 */ /* 0x000e220000000a00 */
[----:B------:R-:W1:Y:S01]  /*0090*/  LDCU.64 UR4, c[0x0][0x358] ;  /* 0x00006b00ff0477ac */ /* 0x000e620008000a00 */
[----:B0-----:R-:W-:-:S06]  /*00a0*/  IMAD.WIDE R2, R6, 0x4, R2 ;  /* 0x0000000406027825 */ /* 0x001fcc00078e0202 */
[----:B-1----:R-:W2:Y:S01]  /*00b0*/  LDG.E R2, desc[UR4][R2.64] ;  /* 0x0000000402027981 */ /* 0x002ea2000c1e1900 */
[----:B------:R-:W-:Y:S01]  /*00c0*/  UMOV UR8, 0x9999999a ;  /* 0x9999999a00087882 */ /* 0x000fe20000000000 */
[----:B------:R-:W-:Y:S01]  /*00d0*/  UMOV UR9, 0x3fb99999 ;  /* 0x3fb9999900097882 */ /* 0x000fe20000000000 */
[----:B--2---:R-:W0:Y:S02]  /*00e0*/  F2F.F64.F32 R4, R2 ;  /* 0x0000000200047310 */ /* 0x004e240000201800 */
[----:B0-----:R-:W-:-:S14]  /*00f0*/  DSETP.GT.AND P0, PT, R4, UR8, PT ;  /* 0x0000000804007e2a */ /* 0x001fdc000bf04000 */
[----:B------:R-:W-:Y:S05]  /*0100*/  @!P0 EXIT ;  /* 0x000000000000894d */ /* 0x000fea0003800000 */
[----:B------:R-:W0:Y:S01]  /*0110*/  LDC.64 R2, c[0x0][0x398] ;  /* 0x0000e600ff027b82 */ /* 0x000e220000000a00 */
[----:B------:R-:W1:Y:S01]  /*0120*/  LDCU UR9, c[0x0][0x3b0] ;  /* 0x00007600ff0977ac */ /* 0x000e620008000800 */
[----:B------:R-:W2:Y:S01]  /*0130*/  LDCU UR8, c[0x0][0x3b0] ;  /* 0x00007600ff0877ac */ /* 0x000ea20008000800 */
[----:B0-----:R-:W-:-:S05]  /*0140*/  IMAD.WIDE R4, R6, 0x4, R2 ;  /* 0x0000000406047825 */ /* 0x001fca00078e0202 */
[----:B------:R-:W3:Y:S02]  /*0150*/  LDG.E R0, desc[UR4][R4.64] ;  /* 0x0000000404007981 */ /* 0x000ee4000c1e1900 */
[----:B---3--:R-:W-:-:S04]  /*0160*/  LOP3.LUT R8, R0, 0x1, RZ, 0xc0, !PT ;  /* 0x0000000100087812 */ /* 0x008fc800078ec0ff */
[----:B------:R-:W-:-:S13]  /*0170*/  ISETP.NE.U32.AND P0, PT, R8, 0x1, PT ;  /* 0x000000010800780c */ /* 0x000fda0003f05070 */
[----:B-12---:R-:W-:Y:S05]  /*0180*/  @P0 BRA `(.L_x_15) ;  /* 0x00000000009c0947 */ /* 0x006fea0003800000 */
[----:B------:R-:W0:Y:S02]  /*0190*/  LDC.64 R12, c[0x0][0x390] ;  /* 0x0000e400ff0c7b82 */ /* 0x000e240000000a00 */
[----:B0-----:R-:W-:-:S05]  /*01a0*/  IMAD.WIDE R4, R6, 0x4, R12 ;  /* 0x0000000406047825 */ /* 0x001fca00078e020c */
[----:B------:R-:W2:Y:S02]  /*01b0*/  LDG.E R7, desc[UR4][R4.64] ;  /* 0x0000000404077981 */ /* 0x000ea4000c1e1900 */
[----:B--2---:R-:W-:-:S13]  /*01c0*/  ISETP.GE.AND P0, PT, R7, RZ, PT ;  /* 0x000000ff0700720c */ /* 0x004fda0003f06270 */
[----:B------:R-:W-:Y:S05]  /*01d0*/  @!P0 EXIT ;  /* 0x000000000000894d */ /* 0x000fea0003800000 */
[----:B------:R-:W0:Y:S02]  /*01e0*/  LDC.64 R8, c[0x0][0x3a8] ;  /* 0x0000ea00ff087b82 */ /* 0x000e240000000a00 */
[----:B0-----:R-:W-:-:S04]  /*01f0*/  IMAD.WIDE R4, R6, 0x4, R8 ;  /* 0x0000000406047825 */ /* 0x001fc800078e0208 */
[C---:B------:R-:W-:Y:S02]  /*0200*/  IMAD.WIDE.U32 R8, R7.reuse, 0x4, R8 ;  /* 0x0000000407087825 */ /* 0x040fe400078e0008 */
[----:B------:R-:W2:Y:S04]  /*0210*/  LDG.E R5, desc[UR4][R4.64] ;  /* 0x0000000404057981 */ /* 0x000ea8000c1e1900 */
[----:B------:R-:W3:Y:S01]  /*0220*/  LDG.E R8, desc[UR4][R8.64] ;  /* 0x0000000408087981 */ /* 0x000ee2000c1e1900 */
[----:B------:R-:W-:-:S06]  /*0230*/  IMAD.WIDE.U32 R2, R7, 0x4, R2 ;  /* 0x0000000407027825 */ /* 0x000fcc00078e0002 */
[----:B------:R-:W4:Y:S01]  /*0240*/  LDG.E R3, desc[UR4][R2.64] ;  /* 0x0000000402037981 */ /* 0x000f22000c1e1900 */
[----:B--2---:R-:W-:-:S04]  /*0250*/  IMAD.WIDE R10, R5, 0x4, R12 ;  /* 0x00000004050a7825 */ /* 0x004fc800078e020c */
[----:B---3--:R-:W-:Y:S02]  /*0260*/  IMAD.WIDE R12, R8, 0x4, R12 ;  /* 0x00000004080c7825 */ /* 0x008fe400078e020c */
[----:B------:R-:W2:Y:S04]  /*0270*/  LDG.E R10, desc[UR4][R10.64] ;  /* 0x000000040a0a7981 */ /* 0x000ea8000c1e1900 */
[----:B------:R-:W2:Y:S02]  /*0280*/  LDG.E R13, desc[UR4][R12.64] ;  /* 0x000000040c0d7981 */ /* 0x000ea4000c1e1900 */
[----:B--2---:R-:W-:-:S04]  /*0290*/  LOP3.LUT R14, R13, R10, RZ, 0xc0, !PT ;  /* 0x0000000a0d0e7212 */ /* 0x004fc800078ec0ff */
[----:B------:R-:W-:-:S04]  /*02a0*/  ISETP.NE.AND P0, PT, R14, -0x1, PT ;  /* 0xffffffff0e00780c */ /* 0x000fc80003f05270 */
[----:B----4-:R-:W-:-:S04]  /*02b0*/  ISETP.NE.OR P0, PT, R0, R3, P0 ;  /* 0x000000030000720c */ /* 0x010fc80000705670 */
[----:B------:R-:W-:-:S13]  /*02c0*/  ISETP.EQ.OR P0, PT, R5, R8, P0 ;  /* 0x000000080500720c */ /* 0x000fda0000702670 */
[----:B------:R-:W-:Y:S05]  /*02d0*/  @P0 EXIT ;  /* 0x000000000000094d */ /* 0x000fea0003800000 */
[----:B------:R-:W0:Y:S01]  /*02e0*/  S2R R5, SR_LANEID ;  /* 0x0000000000057919 */ /* 0x000e220000000000 */
[----:B------:R-:W-:Y:S01]  /*02f0*/  VOTEU.ANY UR6, UPT, PT ;  /* 0x0000000000067886 */ /* 0x000fe200038e0100 */
[----:B------:R-:W1:Y:S01]  /*0300*/  LDC.64 R2, c[0x0][0x3c0] ;  /* 0x0000f000ff027b82 */ /* 0x000e620000000a00 */
[----:B------:R-:W0:Y:S08]  /*0310*/  FLO.U32 R0, UR6 ;  /* 0x0000000600007d00 */ /* 0x000e3000080e0000 */
[----:B------:R-:W1:Y:S01]  /*0320*/  POPC R9, UR6 ;  /* 0x0000000600097d09 */ /* 0x000e620008000000 */
[----:B0-----:R-:W-:-:S13]  /*0330*/  ISETP.EQ.U32.AND P0, PT, R0, R5, PT ;  /* 0x000000050000720c */ /* 0x001fda0003f02070 */
[----:B-1----:R-:W2:Y:S01]  /*0340*/  @P0 ATOMG.E.ADD.STRONG.GPU PT, R3, desc[UR4][R2.64], R9 ;  /* 0x80000009020309a8 */ /* 0x002ea200081ef104 */
[----:B------:R-:W0:Y:S02]  /*0350*/  S2R R4, SR_LTMASK ;  /* 0x0000000000047919 */ /* 0x000e240000003900 */
[----:B0-----:R-:W-:-:S06]  /*0360*/  LOP3.LUT R4, R4, UR6, RZ, 0xc0, !PT ;  /* 0x0000000604047c12 */ /* 0x001fcc000f8ec0ff */
[----:B------:R-:W0:Y:S01]  /*0370*/  POPC R4, R4 ;  /* 0x0000000400047309 */ /* 0x000e220000000000 */
[----:B--2---:R-:W0:Y:S02]  /*0380*/  SHFL.IDX PT, R5, R3, R0, 0x1f ;  /* 0x00001f0003057589 */ /* 0x004e2400000e0000 */
[----:B0-----:R-:W-:-:S05]  /*0390*/  IMAD.IADD R5, R5, 0x1, R4 ;  /* 0x0000000105057824 */ /* 0x001fca00078e0204 */
[----:B------:R-:W-:-:S13]  /*03a0*/  ISETP.GE.AND P0, PT, R5, UR7, PT ;  /* 0x0000000705007c0c */ /* 0x000fda000bf06270 */
[----:B------:R-:W-:Y:S05]  /*03b0*/  @P0 EXIT ;  /* 0x000000000000094d */ /* 0x000fea0003800000 */
[----:B------:R-:W0:Y:S02]  /*03c0*/  LDC.64 R2, c[0x0][0x3b8] ;  /* 0x0000ee00ff027b82 */ /* 0x000e240000000a00 */
[----:B0-----:R-:W-:-:S05]  /*03d0*/  IMAD.WIDE R2, R5, 0x8, R2 ;  /* 0x0000000805027825 */ /* 0x001fca00078e0202 */
[----:B------:R-:W-:Y:S01]  /*03e0*/  STG.E.64 desc[UR4][R2.64], R6 ;  /* 0x0000000602007986 */ /* 0x000fe2000c101b04 */
[----:B------:R-:W-:Y:S05]  /*03f0*/  EXIT ;  /* 0x000000000000794d */ /* 0x000fea0003800000 */
.L_x_15:
[----:B------:R-:W0:Y:S02]  /*0400*/  LDC.64 R2, c[0x0][0x380] ;  /* 0x0000e000ff027b82 */ /* 0x000e240000000a00 */
[----:B0-----:R-:W-:-:S05]  /*0410*/  IMAD.WIDE R2, R6, 0x4, R2 ;  /* 0x0000000406027825 */ /* 0x001fca00078e0202 */
[----:B------:R-:W2:Y:S04]  /*0420*/  LDG.E R8, desc[UR4][R2.64] ;  /* 0x0000000402087981 */ /* 0x000ea8000c1e1900 */
[----:B------:R-:W2:Y:S02]  /*0430*/  LDG.E R9, desc[UR4][R2.64+0x4] ;  /* 0x0000040402097981 */ /* 0x000ea4000c1e1900 */
[----:B--2---:R-:W-:-:S13]  /*0440*/  ISETP.GE.AND P0, PT, R8, R9, PT ;  /* 0x000000090800720c */ /* 0x004fda0003f06270 */
[----:B------:R-:W-:Y:S05]  /*0450*/  @P0 EXIT ;  /* 0x000000000000094d */ /* 0x000fea0003800000 */
[----:B------:R-:W0:Y:S01]  /*0460*/  LDC.64 R2, c[0x0][0x3a8] ;  /* 0x0000ea00ff027b82 */ /* 0x000e220000000a00 */
[--C-:B------:R-:W-:Y:S01]  /*0470*/  IMAD.IADD R0, R9, 0x1, -R8.reuse ;  /* 0x0000000109007824 */ /* 0x100fe200078e0a08 */
[----:B------:R-:W-:Y:S04]  /*0480*/  BSSY.RECONVERGENT B0, `(.L_x_16) ;  /* 0x000003c000007945 */ /* 0x000fe80003800200 */
[----:B------:R-:W-:Y:S01]  /*0490*/  LOP3.LUT P0, R24, R0, 0x3, RZ, 0xc0, !PT ;  /* 0x0000000300187812 */ /* 0x000fe2000780c0ff */
[----:B------:R-:W-:Y:S02]  /*04a0*/  IMAD.MOV.U32 R0, RZ, RZ, R8 ;  /* 0x000000ffff007224 */ /* 0x000fe400078e0008 */
[----:B0-----:R-:W-:-:S10]  /*04b0*/  IMAD.WIDE R2, R6, 0x4, R2 ;  /* 0x0000000406027825 */ /* 0x001fd400078e0202 */
[----:B------:R-:W-:Y:S05]  /*04c0*/  @!P0 BRA `(.L_x_17) ;  /* 0x0000000000dc8947 */ /* 0x000fea0003800000 */
[----:B------:R-:W0:Y:S01]  /*04d0*/  LDC.64 R18, c[0x0][0x3a8] ;  /* 0x0000ea00ff127b82 */ /* 0x000e220000000a00 */
[----:B------:R-:W-:Y:S02]  /*04e0*/  IMAD.MOV R24, RZ, RZ, -R24 ;  /* 0x000000ffff187224 */ /* 0x000fe400078e0a18 */
[----:B------:R-:W-:-:S05]  /*04f0*/  IMAD.MOV.U32 R0, RZ, RZ, R8 ;  /* 0x000000ffff007224 */ /* 0x000fca00078e0008 */
[----:B------:R-:W1:Y:S08]  /*0500*/  LDC.64 R16, c[0x0][0x398] ;  /* 0x0000e600ff107b82 */ /* 0x000e700000000a00 */
[----:B------:R-:W2:Y:S08]  /*0510*/  LDC.64 R14, c[0x0][0x390] ;  /* 0x0000e400ff0e7b82 */ /* 0x000eb00000000a00 */
[----:B------:R-:W3:Y:S08]  /*0520*/  LDC.64 R12, c[0x0][0x3a0] ;  /* 0x0000e800ff0c7b82 */ /* 0x000ef00000000a00 */
[----:B------:R-:W4:Y:S02]  /*0530*/  LDC.64 R10, c[0x0][0x388] ;  /* 0x0000e200ff0a7b82 */ /* 0x000f240000000a00 */
.L_x_20:
[----:B---34-:R-:W-:-:S05]  /*0540*/  IMAD.WIDE R20, R0, 0x4, R10 ;  /* 0x0000000400147825 */ /* 0x018fca00078e020a */
[----:B------:R-:W3:Y:S02]  /*0550*/  LDG.E R23, desc[UR4][R20.64] ;  /* 0x0000000414177981 */ /* 0x000ee4000c1e1900 */
[----:B---3--:R-:W-:-:S06]  /*0560*/  IMAD.WIDE.U32 R26, R23, 0x4, R12 ;  /* 0x00000004171a7825 */ /* 0x008fcc00078e000c */
[----:B------:R-:W3:Y:S01]  /*0570*/  LDG.E R26, desc[UR4][R26.64] ;  /* 0x000000041a1a7981 */ /* 0x000ee2000c1e1900 */
[----:B------:R-:W-:Y:S01]  /*0580*/  VIADD R24, R24, 0x1 ;  /* 0x0000000118187836 */ /* 0x000fe20000000000 */
[----:B------:R-:W-:Y:S04]  /*0590*/  BSSY.RECONVERGENT B1, `(.L_x_18) ;  /* 0x0000028000017945 */ /* 0x000fe80003800200 */
[----:B------:R-:W-:Y:S02]  /*05a0*/  ISETP.NE.AND P0, PT, R24, RZ, PT ;  /* 0x000000ff1800720c */ /* 0x000fe40003f05270 */
[----:B---3--:R-:W-:-:S13]  /*05b0*/  FSETP.GT.AND P1, PT, R26, RZ, PT ;  /* 0x000000ff1a00720b */ /* 0x008fda0003f24000 */
[----:B------:R-:W-:Y:S05]  /*05c0*/  @!P1 BRA `(.L_x_19) ;  /* 0x0000000000909947 */ /* 0x000fea0003800000 */
[----:B-1----:R-:W-:Y:S01]  /*05d0*/  IMAD.WIDE.U32 R20, R23, 0x4, R16 ;  /* 0x0000000417147825 */ /* 0x002fe200078e0010 */
[----:B------:R-:W3:Y:S05]  /*05e0*/  LDG.E R22, desc[UR4][R4.64] ;  /* 0x0000000404167981 */ /* 0x000eea000c1e1900 */
[----:B------:R-:W3:Y:S02]  /*05f0*/  LDG.E R21, desc[UR4][R20.64] ;  /* 0x0000000414157981 */ /* 0x000ee4000c1e1900 */
[----:B---3--:R-:W-:-:S13]  /*0600*/  ISETP.NE.AND P1, PT, R22, R21, PT ;  /* 0x000000151600720c */ /* 0x008fda0003f25270 */
[----:B------:R-:W-:Y:S05]  /*0610*/  @P1 BRA `(.L_x_19) ;  /* 0x00000000007c1947 */ /* 0x000fea0003800000 */
[----:B0-----:R-:W-:Y:S01]  /*0620*/  IMAD.WIDE.U32 R20, R23, 0x4, R18 ;  /* 0x0000000417147825 */ /* 0x001fe200078e0012 */
[----:B------:R-:W3:Y:S04]  /*0630*/  LDG.E R25, desc[UR4][R2.64] ;  /* 0x0000000402197981 */ /* 0x000ee8000c1e1900 */
[----:B------:R-:W3:Y:S02]  /*0640*/  LDG.E R22, desc[UR4][R20.64] ;  /* 0x0000000414167981 */ /* 0x000ee4000c1e1900 */
[----:B---3--:R-:W-:-:S13]  /*0650*/  ISETP.NE.AND P1, PT, R25, R22, PT ;  /* 0x000000161900720c */ /* 0x008fda0003f25270 */
[----:B------:R-:W-:Y:S05]  /*0660*/  @!P1 BRA `(.L_x_19) ;  /* 0x0000000000689947 */ /* 0x000fea0003800000 */
[----:B--2---:R-:W-:-:S06]  /*0670*/  IMAD.WIDE R20, R25, 0x4, R14 ;  /* 0x0000000419147825 */ /* 0x004fcc00078e020e */
[----:B------:R-:W2:Y:S02]  /*0680*/  LDG.E R20, desc[UR4][R20.64] ;  /* 0x0000000414147981 */ /* 0x000ea4000c1e1900 */
[----:B--2---:R-:W-:-:S13]  /*0690*/  ISETP.NE.AND P1, PT, R20, -0x1, PT ;  /* 0xffffffff1400780c */ /* 0x004fda0003f25270 */
[----:B------:R-:W-:Y:S05]  /*06a0*/  @P1 BRA `(.L_x_19) ;  /* 0x0000000000581947 */ /* 0x000fea0003800000 */
[----:B------:R-:W-:-:S06]  /*06b0*/  IMAD.WIDE R20, R22, 0x4, R14 ;  /* 0x0000000416147825 */ /* 0x000fcc00078e020e */
[----:B------:R-:W2:Y:S02]  /*06c0*/  LDG.E R20, desc[UR4][R20.64] ;  /* 0x0000000414147981 */ /* 0x000ea4000c1e1900 */
[----:B--2---:R-:W-:-:S13]  /*06d0*/  ISETP.NE.AND P1, PT, R20, -0x1, PT ;  /* 0xffffffff1400780c */ /* 0x004fda0003f25270 */
[----:B------:R-:W-:Y:S05]  /*06e0*/  @P1 BRA `(.L_x_19) ;  /* 0x0000000000481947 */ /* 0x000fea0003800000 */
[----:B------:R-:W0:Y:S01]  /*06f0*/  S2R R21, SR_LANEID ;  /* 0x0000000000157919 */ /* 0x000e220000000000 */
[----:B------:R-:W-:Y:S01]  /*0700*/  VOTEU.ANY UR6, UPT, PT ;  /* 0x0000000000067886 */ /* 0x000fe200038e0100 */
[----:B------:R-:W1:Y:S01]  /*0710*/  LDC.64 R26, c[0x0][0x3c0] ;  /* 0x0000f000ff1a7b82 */ /* 0x000e620000000a00 */
[----:B------:R-:W0:Y:S08]  /*0720*/  FLO.U32 R28, UR6 ;  /* 0x00000006001c7d00 */ /* 0x000e3000080e0000 */
[----:B------:R-:W1:Y:S01]  /*0730*/  POPC R29, UR6 ;  /* 0x00000006001d7d09 */ /* 0x000e620008000000 */
[----:B0-----:R-:W-:-:S13]  /*0740*/  ISETP.EQ.U32.AND P1, PT, R28, R21, PT ;  /* 0x000000151c00720c */ /* 0x001fda0003f22070 */
[----:B-1----:R0:W2:Y:S01]  /*0750*/  @P1 ATOMG.E.ADD.STRONG.GPU PT, R27, desc[UR4][R26.64], R29 ;  /* 0x8000001d1a1b19a8 */ /* 0x0020a200081ef104 */
[----:B------:R-:W0:Y:S02]  /*0760*/  S2R R20, SR_LTMASK ;  /* 0x0000000000147919 */ /* 0x000e240000003900 */
[----:B0-----:R-:W-:-:S04]  /*0770*/  LOP3.LUT R26, R20, UR6, RZ, 0xc0, !PT ;  /* 0x00000006141a7c12 */ /* 0x001fc8000f8ec0ff */
[----:B------:R-:W0:Y:S01]  /*0780*/  POPC R20, R26 ;  /* 0x0000001a00147309 */ /* 0x000e220000000000 */
[----:B--2---:R-:W0:Y:S02]  /*0790*/  SHFL.IDX PT, R25, R27, R28, 0x1f ;  /* 0x00001f1c1b197589 */ /* 0x004e2400000e0000 */
[----:B0-----:R-:W-:-:S05]  /*07a0*/  IMAD.IADD R25, R25, 0x1, R20 ;  /* 0x0000000119197824 */ /* 0x001fca00078e0214 */
[----:B------:R-:W-:-:S13]  /*07b0*/  ISETP.GE.AND P1, PT, R25, UR8, PT ;  /* 0x0000000819007c0c */ /* 0x000fda000bf26270 */
[----:B------:R-:W0:Y:S01]  /*07c0*/  @!P1 LDC.64 R20, c[0x0][0x3b8] ;  /* 0x0000ee00ff149b82 */ /* 0x000e220000000a00 */
[----:B------:R-:W-:-:S04]  /*07d0*/  @!P1 IADD3 R22, P2, PT, RZ, R6, RZ ;  /* 0x00000006ff169210 */ /* 0x000fc80007f5e0ff */
[----:B------:R-:W-:Y:S01]  /*07e0*/  @!P1 IADD3.X R23, PT, PT, RZ, R23, RZ, P2, !PT ;  /* 0x00000017ff179210 */ /* 0x000fe200017fe4ff */
[----:B0-----:R-:W-:-:S05]  /*07f0*/  @!P1 IMAD.WIDE R20, R25, 0x8, R20 ;  /* 0x0000000819149825 */ /* 0x001fca00078e0214 */
[----:B------:R3:W-:Y:S03]  /*0800*/  @!P1 STG.E.64 desc[UR4][R20.64], R22 ;  /* 0x0000001614009986 */ /* 0x0007e6000c101b04 */
.L_x_19:
[----:B------:R-:W-:Y:S05]  /*0810*/  BSYNC.RECONVERGENT B1 ;  /* 0x0000000000017941 */ /* 0x000fea0003800200 */
.L_x_18:
[----:B------:R-:W-:Y:S01]  /*0820*/  VIADD R0, R0, 0x1 ;  /* 0x0000000100007836 */ /* 0x000fe20000000000 */
[----:B------:R-:W-:Y:S06]  /*0830*/  @P0 BRA `(.L_x_20) ;  /* 0xfffffffc00400947 */ /* 0x000fec000383ffff */
.L_x_17:
[----:B------:R-:W-:Y:S05]  /*0840*/  BSYNC.RECONVERGENT B0 ;  /* 0x0000000000007941 */ /* 0x000fea0003800200 */
.L_x_16:
[----:B------:R-:W-:-:S05]  /*0850*/  IMAD.IADD R8, R8, 0x1, -R9 ;  /* 0x0000000108087824 */ /* 0x000fca00078e0a09 */
[----:B------:R-:W-:-:S13]  /*0860*/  ISETP.GT.U32.AND P0, PT, R8, -0x4, PT ;  /* 0xfffffffc0800780c */ /* 0x000fda0003f04070 */
[----:B------:R-:W-:Y:S05]  /*0870*/  @P0 EXIT ;  /* 0x000000000000094d */ /* 0x000fea0003800000 */
[----:B------:R-:W4:Y:S01]  /*0880*/  LDC.64 R10, c[0x0][0x388] ;  /* 0x0000e200ff0a7b82 */ /* 0x000f220000000a00 */
[----:B---3--:R-:W-:-:S07]  /*0890*/  IMAD.IADD R20, R0, 0x1, -R9 ;  /* 0x0000000100147824 */ /* 0x008fce00078e0a09 */
[----:B0-----:R-:W0:Y:S08]  /*08a0*/  LDC.64 R18, c[0x0][0x3a8] ;  /* 0x0000ea00ff127b82 */ /* 0x001e300000000a00 */
[----:B-1----:R-:W1:Y:S08]  /*08b0*/  LDC.64 R16, c[0x0][0x398] ;  /* 0x0000e600ff107b82 */ /* 0x002e700000000a00 */
[----:B--2---:R-:W2:Y:S01]  /*08c0*/  LDC.64 R14, c[0x0][0x390] ;  /* 0x0000e400ff0e7b82 */ /* 0x004ea20000000a00 */
[----:B----4-:R-:W-:-:S05]  /*08d0*/  IADD3 R10, P0, PT, R10, 0x8, RZ ;  /* 0x000000080a0a7810 */ /* 0x010fca0007f1e0ff */
[----:B------:R-:W-:Y:S02]  /*08e0*/  IMAD.X R11, RZ, RZ, R11, P0 ;  /* 0x000000ffff0b7224 */ /* 0x000fe400000e060b */
[----:B------:R-:W3:Y:S06]  /*08f0*/  LDC.64 R12, c[0x0][0x3a0] ;  /* 0x0000e800ff0c7b82 */ /* 0x000eec0000000a00 */
.L_x_29:
[----:B---3--:R-:W-:-:S05]  /*0900*/  IMAD.WIDE R8, R0, 0x4, R10 ;  /* 0x0000000400087825 */ /* 0x008fca00078e020a */
        /* <DEDUP_REMOVED lines=37> */
[----:B0-----:R-:W-:-:S04]  /*0b60*/  IADD3 R29, PT, PT, R29, R22, RZ ;  /* 0x000000161d1d7210 */ /* 0x001fc80007ffe0ff */
[----:B------:R-:W-:-:S13]  /*0b70*/  ISETP.GE.AND P1, PT, R29, UR9, PT ;  /* 0x000000091d007c0c */ /* 0x000fda000bf26270 */
[----:B------:R-:W0:Y:S01]  /*0b80*/  @!P1 LDC.64 R24, c[0x0][0x3b8] ;  /* 0x0000ee00ff189b82 */ /* 0x000e220000000a00 */
[----:B------:R-:W-:-:S05]  /*0b90*/  @!P1 IADD3 R22, P2, PT, RZ, R6, RZ ;  /* 0x00000006ff169210 */ /* 0x000fca0007f5e0ff */
[----:B------:R-:W-:Y:S02]  /*0ba0*/  @!P1 IMAD.X R23, RZ, RZ, R21, P2 ;  /* 0x000000ffff179224 */ /* 0x000fe400010e0615 */
[----:B0-----:R-:W-:-:S05]  /*0bb0*/  @!P1 IMAD.WIDE R24, R29, 0x8, R24 ;  /* 0x000000081d189825 */ /* 0x001fca00078e0218 */
[----:B------:R3:W-:Y:S02]  /*0bc0*/  @!P1 STG.E.64 desc[UR4][R24.64], R22 ;  /* 0x0000001618009986 */ /* 0x0007e4000c101b04 */
.L_x_22:
[----:B------:R-:W-:Y:S05]  /*0bd0*/  BSYNC.RECONVERGENT B0 ;  /* 0x0000000000007941 */ /* 0x000fea0003800200 */
.L_x_21:
[----:B------:R-:W3:Y:S02]  /*0be0*/  LDG.E R21, desc[UR4][R8.64+-0x4] ;  /* 0xfffffc0408157981 */ /* 0x000ee4000c1e1900 */
[----:B---3--:R-:W-:-:S06]  /*0bf0*/  IMAD.WIDE.U32 R22, R21, 0x4, R12 ;  /* 0x0000000415167825 */ /* 0x008fcc00078e000c */
[----:B------:R-:W3:Y:S01]  /*0c00*/  LDG.E R22, desc[UR4][R22.64] ;  /* 0x0000000416167981 */ /* 0x000ee2000c1e1900 */
[----:B------:R-:W-:Y:S01]  /*0c10*/  BSSY.RECONVERGENT B0, `(.L_x_23) ;  /* 0x0000027000007945 */ /* 0x000fe20003800200 */
        /* <DEDUP_REMOVED lines=34> */
[----:B------:R-:W-:-:S05]  /*0e40*/  @!P1 IADD3 R22, P2, PT, RZ, R6, RZ ;  /* 0x00000006ff169210 */ /* 0x000fca0007f5e0ff */
[----:B------:R-:W-:Y:S02]  /*0e50*/  @!P1 IMAD.X R23, RZ, RZ, R21, P2 ;  /* 0x000000ffff179224 */ /* 0x000fe400010e0615 */
[----:B0-----:R-:W-:-:S05]  /*0e60*/  @!P1 IMAD.WIDE R24, R29, 0x8, R24 ;  /* 0x000000081d189825 */ /* 0x001fca00078e0218 */
[----:B------:R3:W-:Y:S02]  /*0e70*/  @!P1 STG.E.64 desc[UR4][R24.64], R22 ;  /* 0x0000001618009986 */ /* 0x0007e4000c101b04 */
.L_x_24:
[----:B------:R-:W-:Y:S05]  /*0e80*/  BSYNC.RECONVERGENT B0 ;  /* 0x0000000000007941 */ /* 0x000fea0003800200 */
.L_x_23:
        /* <DEDUP_REMOVED lines=42> */
.L_x_26:
[----:B------:R-:W-:Y:S05]  /*1130*/  BSYNC.RECONVERGENT B0 ;  /* 0x0000000000007941 */ /* 0x000fea0003800200 */
.L_x_25:
        /* <DEDUP_REMOVED lines=42> */
.L_x_28:
[----:B------:R-:W-:Y:S05]  /*13e0*/  BSYNC.RECONVERGENT B0 ;  /* 0x0000000000007941 */ /* 0x000fea0003800200 */
.L_x_27:
[----:B------:R-:W-:Y:S01]  /*13f0*/  VIADD R0, R0, 0x4 ;  /* 0x0000000400007836 */ /* 0x000fe20000000000 */
[----:B------:R-:W-:Y:S06]  /*1400*/  @P0 BRA `(.L_x_29) ;  /* 0xfffffff4003c0947 */ /* 0x000fec000383ffff */
[----:B------:R-:W-:Y:S05]  /*1410*/  EXIT ;  /* 0x000000000000794d */ /* 0x000fea0003800000 */
.L_x_30:
        /* <DEDUP_REMOVED lines=14> */
.L_x_42:


//--------------------- .text._Z18bfsFunctionsKernelPjS_PfPiS1_ii --------------------------
	.section	.text._Z18bfsFunctionsKernelPjS_PfPiS1_ii,"ax",@progbits
	.align	128
        .global         _Z18bfsFunctionsKernelPjS_PfPiS1_ii
        .type           _Z18bfsFunctionsKernelPjS_PfPiS1_ii,@function
        .size           _Z18bfsFunctionsKernelPjS_PfPiS1_ii,(.L_x_43 - _Z18bfsFunctionsKernelPjS_PfPiS1_ii)
        .other          _Z18bfsFunctionsKernelPjS_PfPiS1_ii,@"STO_CUDA_ENTRY STV_DEFAULT"
_Z18bfsFunctionsKernelPjS_PfPiS1_ii:
.text._Z18bfsFunctionsKernelPjS_PfPiS1_ii:
        /* <DEDUP_REMOVED lines=9> */
[----:B------:R-:W1:Y:S07]  /*0090*/  LDCU.64 UR4, c[0x0][0x358] ;  /* 0x00006b00ff0477ac */ /* 0x000e6e0008000a00 */
[----:B------:R-:W2:Y:S01]  /*00a0*/  LDC.64 R4, c[0x0][0x388] ;  /* 0x0000e200ff047b82 */ /* 0x000ea20000000a00 */
[----:B0-----:R-:W-:-:S05]  /*00b0*/  IMAD.WIDE R2, R13, 0x4, R2 ;  /* 0x000000040d027825 */ /* 0x001fca00078e0202 */
[----:B-1----:R0:W-:Y:S01]  /*00c0*/  STG.E desc[UR4][R2.64], RZ ;  /* 0x000000ff02007986 */ /* 0x0021e2000c101904 */
[----:B--2---:R-:W-:-:S05]  /*00d0*/  IMAD.WIDE R4, R13, 0x4, R4 ;  /* 0x000000040d047825 */ /* 0x004fca00078e0204 */
[----:B------:R-:W2:Y:S02]  /*00e0*/  LDG.E R0, desc[UR4][R4.64] ;  /* 0x0000000404007981 */ /* 0x000ea4000c1e1900 */
[----:B--2---:R-:W-:-:S13]  /*00f0*/  ISETP.NE.AND P0, PT, R0, RZ, PT ;  /* 0x000000ff0000720c */ /* 0x004fda0003f05270 */
[----:B0-----:R-:W-:Y:S05]  /*0100*/  @!P0 EXIT ;  /* 0x000000000000894d */ /* 0x001fea0003800000 */
[----:B------:R-:W0:Y:S01]  /*0110*/  LDC.64 R6, c[0x0][0x3a0] ;  /* 0x0000e800ff067b82 */ /* 0x000e220000000a00 */
[----:B------:R-:W-:-:S07]  /*0120*/  HFMA2 R17, -RZ, RZ, 0, 5.9604644775390625e-08 ;  /* 0x00000001ff117431 */ /* 0x000fce00000001ff */
[----:B------:R-:W1:Y:S08]  /*0130*/  LDC.64 R8, c[0x0][0x390] ;  /* 0x0000e400ff087b82 */ /* 0x000e700000000a00 */
[----:B------:R-:W2:Y:S01]  /*0140*/  LDC.64 R10, c[0x0][0x398] ;  /* 0x0000e600ff0a7b82 */ /* 0x000ea20000000a00 */
[----:B0-----:R-:W-:Y:S07]  /*0150*/  STG.E desc[UR4][R6.64], R17 ;  /* 0x0000001106007986 */ /* 0x001fee000c101904 */
[----:B------:R-:W0:Y:S01]  /*0160*/  LDC R19, c[0x0][0x3ac] ;  /* 0x0000eb00ff137b82 */ /* 0x000e220000000800 */
[----:B------:R-:W3:Y:S01]  /*0170*/  LDG.E R5, desc[UR4][R4.64] ;  /* 0x0000000404057981 */ /* 0x000ee2000c1e1900 */
[----:B-1----:R-:W-:-:S03]  /*0180*/  IMAD.WIDE R8, R13, 0x4, R8 ;  /* 0x000000040d087825 */ /* 0x002fc600078e0208 */
[----:B---3--:R-:W-:Y:S04]  /*0190*/  STG.E desc[UR4][R2.64], R5 ;  /* 0x0000000502007986 */ /* 0x008fe8000c101904 */
[----:B------:R-:W3:Y:S01]  /*01a0*/  LDG.E R15, desc[UR4][R8.64] ;  /* 0x00000004080f7981 */ /* 0x000ee2000c1e1900 */
[----:B------:R-:W-:Y:S01]  /*01b0*/  I2FP.F32.U32 R0, R5 ;  /* 0x0000000500007245 */ /* 0x000fe20000201000 */
[----:B--2---:R-:W-:-:S04]  /*01c0*/  IMAD.WIDE R10, R13, 0x4, R10 ;  /* 0x000000040d0a7825 */ /* 0x004fc800078e020a */
[----:B---3--:R-:W-:-:S05]  /*01d0*/  FADD R15, R0, R15 ;  /* 0x0000000f000f7221 */ /* 0x008fca0000000000 */
[----:B------:R-:W-:Y:S04]  /*01e0*/  STG.E desc[UR4][R8.64], R15 ;  /* 0x0000000f08007986 */ /* 0x000fe8000c101904 */
[----:B0-----:R-:W-:Y:S01]  /*01f0*/  STG.E desc[UR4][R10.64], R19 ;  /* 0x000000130a007986 */ /* 0x001fe2000c101904 */
[----:B------:R-:W-:Y:S05]  /*0200*/  EXIT ;  /* 0x000000000000794d */ /* 0x000fea0003800000 */
.L_x_31:
        /* <DEDUP_REMOVED lines=15> */
.L_x_43:


//--------------------- .text._Z30spMvUgCscScKernel_matched_edgePiPjS0_PfS_S_ii --------------------------
	.section	.text._Z30spMvUgCscScKernel_matched_edgePiPjS0_PfS_S_ii,"ax",@progbits
	.align	128
        .global         _Z30spMvUgCscScKernel_matched_edgePiPjS0_PfS_S_ii
        .type           _Z30spMvUgCscScKernel_matched_edgePiPjS0_PfS_S_ii,@function
        .size           _Z30spMvUgCscScKernel_matched_edgePiPjS0_PfS_S_ii,(.L_x_44 - _Z30spMvUgCscScKernel_matched_edgePiPjS0_PfS_S_ii)
        .other          _Z30spMvUgCscScKernel_matched_edgePiPjS0_PfS_S_ii,@"STO_CUDA_ENTRY STV_DEFAULT"
_Z30spMvUgCscScKernel_matched_edgePiPjS0_PfS_S_ii:
.text._Z30spMvUgCscScKernel_matched_edgePiPjS0_PfS_S_ii:
        /* <DEDUP_REMOVED lines=13> */
[----:B--2---:R-:W-:-:S06]  /*00d0*/  IMAD.WIDE R4, R0, 0x4, R4 ;  /* 0x0000000400047825 */ /* 0x004fcc00078e0204 */
[----:B------:R-:W2:Y:S01]  /*00e0*/  LDG.E R4, desc[UR4][R4.64] ;  /* 0x0000000404047981 */ /* 0x000ea2000c1e1900 */
[----:B------:R-:W-:Y:S01]  /*00f0*/  UMOV UR6, 0x47ae147b ;  /* 0x47ae147b00067882 */ /* 0x000fe20000000000 */
[----:B------:R-:W-:Y:S01]  /*0100*/  UMOV UR7, 0x3f847ae1 ;  /* 0x3f847ae100077882 */ /* 0x000fe20000000000 */
[----:B--2---:R-:W1:Y:S02]  /*0110*/  F2F.F64.F32 R6, R4 ;  /* 0x0000000400067310 */ /* 0x004e640000201800 */
[----:B-1----:R-:W-:-:S14]  /*0120*/  DSETP.GEU.AND P0, PT, R6, UR6, PT ;  /* 0x0000000606007e2a */ /* 0x002fdc000bf0e000 */
[----:B0-----:R-:W-:Y:S05]  /*0130*/  @P0 EXIT ;  /* 0x000000000000094d */ /* 0x001fea0003800000 */
[----:B------:R-:W0:Y:S02]  /*0140*/  LDC.64 R6, c[0x0][0x380] ;  /* 0x0000e000ff067b82 */ /* 0x000e240000000a00 */
[----:B0-----:R-:W-:-:S05]  /*0150*/  IMAD.WIDE R6, R0, 0x4, R6 ;  /* 0x0000000400067825 */ /* 0x001fca00078e0206 */
[----:B------:R-:W2:Y:S02]  /*0160*/  LDG.E R15, desc[UR4][R6.64] ;  /* 0x00000004060f7981 */ /* 0x000ea4000c1e1900 */
[----:B--2---:R-:W-:-:S13]  /*0170*/  ISETP.GE.AND P0, PT, R15, RZ, PT ;  /* 0x000000ff0f00720c */ /* 0x004fda0003f06270 */
[----:B------:R-:W-:Y:S05]  /*0180*/  @!P0 EXIT ;  /* 0x000000000000894d */ /* 0x000fea0003800000 */
[----:B------:R-:W0:Y:S02]  /*0190*/  LDC.64 R4, c[0x0][0x390] ;  /* 0x0000e400ff047b82 */ /* 0x000e240000000a00 */
[----:B0-----:R-:W-:-:S06]  /*01a0*/  IMAD.WIDE.U32 R8, R15, 0x4, R4 ;  /* 0x000000040f087825 */ /* 0x001fcc00078e0004 */
[----:B------:R-:W2:Y:S02]  /*01b0*/  LDG.E R8, desc[UR4][R8.64] ;  /* 0x0000000408087981 */ /* 0x000ea4000c1e1900 */
[----:B--2---:R-:W-:-:S13]  /*01c0*/  ISETP.NE.AND P0, PT, R8, RZ, PT ;  /* 0x000000ff0800720c */ /* 0x004fda0003f05270 */
[----:B------:R-:W-:Y:S05]  /*01d0*/  @!P0 EXIT ;  /* 0x000000000000894d */ /* 0x000fea0003800000 */
[----:B------:R-:W0:Y:S08]  /*01e0*/  LDC.64 R8, c[0x0][0x3a0] ;  /* 0x0000e800ff087b82 */ /* 0x000e300000000a00 */
[----:B------:R-:W1:Y:S01]  /*01f0*/  LDC.64 R12, c[0x0][0x3a8] ;  /* 0x0000ea00ff0c7b82 */ /* 0x000e620000000a00 */
[----:B0-----:R-:W-:-:S05]  /*0200*/  IMAD.WIDE R8, R0, 0x4, R8 ;  /* 0x0000000400087825 */ /* 0x001fca00078e0208 */
[----:B------:R0:W-:Y:S04]  /*0210*/  STG.E desc[UR4][R8.64], R15 ;  /* 0x0000000f08007986 */ /* 0x0001e8000c101904 */
[----:B------:R-:W1:Y:S02]  /*0220*/  LDG.E R11, desc[UR4][R6.64] ;  /* 0x00000004060b7981 */ /* 0x000e64000c1e1900 */
[----:B-1----:R-:W-:-:S06]  /*0230*/  IMAD.WIDE R10, R11, 0x4, R12 ;  /* 0x000000040b0a7825 */ /* 0x002fcc00078e020c */
[----:B------:R-:W2:Y:S01]  /*0240*/  LDG.E R11, desc[UR4][R10.64] ;  /* 0x000000040a0b7981 */ /* 0x000ea2000c1e1900 */
[----:B------:R-:W-:-:S05]  /*0250*/  IMAD.WIDE R12, R0, 0x4, R12 ;  /* 0x00000004000c7825 */ /* 0x000fca00078e020c */
[----:B--2---:R0:W-:Y:S04]  /*0260*/  STG.E desc[UR4][R12.64], R11 ;  /* 0x0000000b0c007986 */ /* 0x0041e8000c101904 */
[----:B------:R-:W2:Y:S02]  /*0270*/  LDG.E R17, desc[UR4][R6.64] ;  /* 0x0000000406117981 */ /* 0x000ea4000c1e1900 */
[----:B--2---:R-:W-:-:S06]  /*0280*/  IMAD.WIDE R4, R17, 0x4, R4 ;  /* 0x0000000411047825 */ /* 0x004fcc00078e0204 */
[----:B------:R-:W2:Y:S02]  /*0290*/  LDG.E R5, desc[UR4][R4.64] ;  /* 0x0000000404057981 */ /* 0x000ea4000c1e1900 */
[----:B--2---:R-:W-:-:S13]  /*02a0*/  ISETP.GE.AND P0, PT, R5, 0x1, PT ;  /* 0x000000010500780c */ /* 0x004fda0003f06270 */
[----:B0-----:R-:W-:Y:S05]  /*02b0*/  @!P0 EXIT ;  /* 0x000000000000894d */ /* 0x001fea0003800000 */
[----:B------:R-:W-:Y:S01]  /*02c0*/  STG.E desc[UR4][R2.64], R5 ;  /* 0x0000000502007986 */ /* 0x000fe2000c101904 */
[----:B------:R-:W-:Y:S05]  /*02d0*/  EXIT ;  /* 0x000000000000794d */ /* 0x000fea0003800000 */
.L_x_32:
        /* <DEDUP_REMOVED lines=10> */
.L_x_44:


//--------------------- .text._Z27spMvUgCscScKernel_all_edgesPjS_S_S_PfPiS1_ii --------------------------
	.section	.text._Z27spMvUgCscScKernel_all_edgesPjS_S_S_PfPiS1_ii,"ax",@progbits
	.align	128
        .global         _Z27spMvUgCscScKernel_all_edgesPjS_S_S_PfPiS1_ii
        .type           _Z27spMvUgCscScKernel_all_edgesPjS_S_S_PfPiS1_ii,@function
        .size           _Z27spMvUgCscScKernel_all_edgesPjS_S_S_PfPiS1_ii,(.L_x_45 - _Z27spMvUgCscScKernel_all_edgesPjS_S_S_PfPiS1_ii)
        .other          _Z27spMvUgCscScKernel_all_edgesPjS_S_S_PfPiS1_ii,@"STO_CUDA_ENTRY STV_DEFAULT"
_Z27spMvUgCscScKernel_all_edgesPjS_S_S_PfPiS1_ii:
.text._Z27spMvUgCscScKernel_all_edgesPjS_S_S_PfPiS1_ii:
        /* <DEDUP_REMOVED lines=22> */
[----:B------:R-:W2:Y:S04]  /*0160*/  LDG.E R17, desc[UR4][R4.64] ;  /* 0x0000000404117981 */ /* 0x000ea8000c1e1900 */
[----:B------:R-:W2:Y:S01]  /*0170*/  LDG.E R0, desc[UR4][R4.64+0x4] ;  /* 0x0000040404007981 */ /* 0x000ea2000c1e1900 */
[----:B------:R-:W-:Y:S01]  /*0180*/  BSSY.RECONVERGENT B0, `(.L_x_33) ;  /* 0x000006c000007945 */ /* 0x000fe20003800200 */
[----:B------:R-:W-:Y:S02]  /*0190*/  MOV R15, RZ ;  /* 0x000000ff000f7202 */ /* 0x000fe40000000f00 */
[----:B--2---:R-:W-:-:S13]  /*01a0*/  ISETP.GE.AND P0, PT, R17, R0, PT ;  /* 0x000000001100720c */ /* 0x004fda0003f06270 */
[----:B------:R-:W-:Y:S05]  /*01b0*/  @P0 BRA `(.L_x_34) ;  /* 0x0000000400a00947 */ /* 0x000fea0003800000 */
[----:B------:R-:W0:Y:S01]  /*01c0*/  LDC.64 R4, c[0x0][0x3a8] ;  /* 0x0000ea00ff047b82 */ /* 0x000e220000000a00 */
[CC--:B------:R-:W-:Y:S01]  /*01d0*/  IADD3 R8, PT, PT, -R0.reuse, R17.reuse, RZ ;  /* 0x0000001100087210 */ /* 0x0c0fe20007ffe1ff */
[----:B------:R-:W-:Y:S01]  /*01e0*/  BSSY.RECONVERGENT B1, `(.L_x_35) ;  /* 0x000004e000017945 */ /* 0x000fe20003800200 */
[----:B------:R-:W-:Y:S01]  /*01f0*/  IADD3 R14, PT, PT, R0, -R17, RZ ;  /* 0x80000011000e7210 */ /* 0x000fe20007ffe0ff */
[----:B------:R-:W-:Y:S01]  /*0200*/  IMAD.MOV.U32 R15, RZ, RZ, RZ ;  /* 0x000000ffff0f7224 */ /* 0x000fe200078e00ff */
[----:B------:R-:W-:Y:S02]  /*0210*/  ISETP.GT.U32.AND P1, PT, R8, -0x4, PT ;  /* 0xfffffffc0800780c */ /* 0x000fe40003f24070 */
[----:B------:R-:W-:Y:S01]  /*0220*/  LOP3.LUT R0, R14, 0x3, RZ, 0xc0, !PT ;  /* 0x000000030e007812 */ /* 0x000fe200078ec0ff */
[----:B------:R-:W1:Y:S03]  /*0230*/  LDC.64 R6, c[0x0][0x3b0] ;  /* 0x0000ec00ff067b82 */ /* 0x000e660000000a00 */
[----:B------:R-:W-:Y:S01]  /*0240*/  ISETP.NE.AND P0, PT, R0, RZ, PT ;  /* 0x000000ff0000720c */ /* 0x000fe20003f05270 */
[----:B0-----:R-:W-:-:S04]  /*0250*/  IMAD.WIDE R4, R9, 0x4, R4 ;  /* 0x0000000409047825 */ /* 0x001fc800078e0204 */
[----:B-1----:R-:W-:Y:S02]  /*0260*/  IMAD.WIDE R6, R9, 0x4, R6 ;  /* 0x0000000409067825 */ /* 0x002fe400078e0206 */
[----:B------:R-:W-:Y:S06]  /*0270*/  @P1 BRA `(.L_x_36) ;  /* 0x0000000400101947 */ /* 0x000fec0003800000 */
[----:B------:R-:W0:Y:S01]  /*0280*/  LDC.64 R8, c[0x0][0x388] ;  /* 0x0000e200ff087b82 */ /* 0x000e220000000a00 */
[----:B------:R-:W-:Y:S02]  /*0290*/  LOP3.LUT R14, R14, 0xfffffffc, RZ, 0xc0, !PT ;  /* 0xfffffffc0e0e7812 */ /* 0x000fe400078ec0ff */
[----:B------:R-:W-:Y:S02]  /*02a0*/  MOV R15, RZ ;  /* 0x000000ff000f7202 */ /* 0x000fe40000000f00 */
[----:B------:R-:W-:Y:S02]  /*02b0*/  IADD3 R14, PT, PT, -R14, RZ, RZ ;  /* 0x000000ff0e0e7210 */ /* 0x000fe40007ffe1ff */
[----:B0-----:R-:W-:-:S05]  /*02c0*/  IADD3 R8, P1, PT, R8, 0x8, RZ ;  /* 0x0000000808087810 */ /* 0x001fca0007f3e0ff */
[----:B------:R-:W-:-:S08]  /*02d0*/  IMAD.X R9, RZ, RZ, R9, P1 ;  /* 0x000000ffff097224 */ /* 0x000fd000008e0609 */
.L_x_37:
[----:B------:R-:W-:Y:S01]  /*02e0*/  IMAD.WIDE R12, R17, 0x4, R8 ;  /* 0x00000004110c7825 */ /* 0x000fe200078e0208 */
[----:B------:R-:W0:Y:S04]  /*02f0*/  LDC.64 R10, c[0x0][0x398] ;  /* 0x0000e600ff0a7b82 */ /* 0x000e280000000a00 */
[----:B------:R-:W0:Y:S02]  /*0300*/  LDG.E R27, desc[UR4][R12.64+-0x8] ;  /* 0xfffff8040c1b7981 */ /* 0x000e24000c1e1900 */
[----:B0-----:R-:W-:-:S06]  /*0310*/  IMAD.WIDE.U32 R18, R27, 0x4, R10 ;  /* 0x000000041b127825 */ /* 0x001fcc00078e000a */
[----:B------:R-:W2:Y:S02]  /*0320*/  LDG.E R18, desc[UR4][R18.64] ;  /* 0x0000000412127981 */ /* 0x000ea4000c1e1900 */
[----:B--2---:R-:W-:-:S13]  /*0330*/  ISETP.NE.AND P3, PT, R18, RZ, PT ;  /* 0x000000ff1200720c */ /* 0x004fda0003f65270 */
[----:B------:R0:W-:Y:S01]  /*0340*/  @P3 STG.E desc[UR4][R4.64], R27 ;  /* 0x0000001b04003986 */ /* 0x0001e2000c101904 */
[----:B------:R-:W1:Y:S03]  /*0350*/  @P3 LDC.64 R20, c[0x0][0x3b0] ;  /* 0x0000ec00ff143b82 */ /* 0x000e660000000a00 */
[----:B------:R-:W1:Y:S02]  /*0360*/  @P3 LDG.E R23, desc[UR4][R12.64+-0x8] ;  /* 0xfffff8040c173981 */ /* 0x000e64000c1e1900 */
[----:B-1----:R-:W-:-:S05]  /*0370*/  @P3 IMAD.WIDE.U32 R20, R23, 0x4, R20 ;  /* 0x0000000417143825 */ /* 0x002fca00078e0014 */
[----:B------:R-:W2:Y:S04]  /*0380*/  @P3 LDG.E R25, desc[UR4][R20.64] ;  /* 0x0000000414193981 */ /* 0x000ea8000c1e1900 */
[----:B--2---:R1:W-:Y:S04]  /*0390*/  @P3 STG.E desc[UR4][R6.64], R25 ;  /* 0x0000001906003986 */ /* 0x0043e8000c101904 */
[----:B------:R-:W2:Y:S04]  /*03a0*/  LDG.E R29, desc[UR4][R12.64+-0x4] ;  /* 0xfffffc040c1d7981 */ /* 0x000ea8000c1e1900 */
[----:B------:R-:W3:Y:S01]  /*03b0*/  @P3 LDG.E R19, desc[UR4][R12.64+-0x8] ;  /* 0xfffff8040c133981 */ /* 0x000ee2000c1e1900 */
[----:B--2---:R-:W-:-:S06]  /*03c0*/  IMAD.WIDE.U32 R22, R29, 0x4, R10 ;  /* 0x000000041d167825 */ /* 0x004fcc00078e000a */
[----:B------:R-:W2:Y:S01]  /*03d0*/  LDG.E R22, desc[UR4][R22.64] ;  /* 0x0000000416167981 */ /* 0x000ea2000c1e1900 */
[----:B---3--:R-:W-:-:S05]  /*03e0*/  @P3 IMAD.WIDE.U32 R18, R19, 0x4, R10 ;  /* 0x0000000413123825 */ /* 0x008fca00078e000a */
[----:B------:R3:W4:Y:S01]  /*03f0*/  @P3 LDG.E R16, desc[UR4][R18.64] ;  /* 0x0000000412103981 */ /* 0x000722000c1e1900 */
[----:B--2---:R-:W-:-:S13]  /*0400*/  ISETP.NE.AND P4, PT, R22, RZ, PT ;  /* 0x000000ff1600720c */ /* 0x004fda0003f85270 */
[----:B------:R2:W-:Y:S01]  /*0410*/  @P4 STG.E desc[UR4][R4.64], R29 ;  /* 0x0000001d04004986 */ /* 0x0005e2000c101904 */
[----:B------:R-:W5:Y:S03]  /*0420*/  @P4 LDC.64 R20, c[0x0][0x3b0] ;  /* 0x0000ec00ff144b82 */ /* 0x000f660000000a00 */
[----:B0-----:R-:W5:Y:S02]  /*0430*/  @P4 LDG.E R27, desc[UR4][R12.64+-0x4] ;  /* 0xfffffc040c1b4981 */ /* 0x001f64000c1e1900 */
[----:B-----5:R-:W-:-:S05]  /*0440*/  @P4 IMAD.WIDE.U32 R20, R27, 0x4, R20 ;  /* 0x000000041b144825 */ /* 0x020fca00078e0014 */
[----:B-1----:R-:W5:Y:S04]  /*0450*/  @P4 LDG.E R25, desc[UR4][R20.64] ;  /* 0x0000000414194981 */ /* 0x002f68000c1e1900 */
[----:B-----5:R0:W-:Y:S04]  /*0460*/  @P4 STG.E desc[UR4][R6.64], R25 ;  /* 0x0000001906004986 */ /* 0x0201e8000c101904 */
[----:B------:R-:W5:Y:S04]  /*0470*/  LDG.E R26, desc[UR4][R12.64] ;  /* 0x000000040c1a7981 */ /* 0x000f68000c1e1900 */
[----:B------:R-:W3:Y:S01]  /*0480*/  @P4 LDG.E R27, desc[UR4][R12.64+-0x4] ;  /* 0xfffffc040c1b4981 */ /* 0x000ee2000c1e1900 */
[----:B-----5:R-:W-:-:S06]  /*0490*/  IMAD.WIDE.U32 R22, R26, 0x4, R10 ;  /* 0x000000041a167825 */ /* 0x020fcc00078e000a */
[----:B------:R-:W5:Y:S01]  /*04a0*/  LDG.E R22, desc[UR4][R22.64] ;  /* 0x0000000416167981 */ /* 0x000f62000c1e1900 */
[----:B---3--:R-:W-:-:S06]  /*04b0*/  @P4 IMAD.WIDE.U32 R18, R27, 0x4, R10 ;  /* 0x000000041b124825 */ /* 0x008fcc00078e000a */
[----:B------:R-:W3:Y:S01]  /*04c0*/  @P4 LDG.E R18, desc[UR4][R18.64] ;  /* 0x0000000412124981 */ /* 0x000ee2000c1e1900 */
[----:B-----5:R-:W-:-:S13]  /*04d0*/  ISETP.NE.AND P2, PT, R22, RZ, PT ;  /* 0x000000ff1600720c */ /* 0x020fda0003f45270 */
[----:B------:R1:W-:Y:S01]  /*04e0*/  @P2 STG.E desc[UR4][R4.64], R26 ;  /* 0x0000001a04002986 */ /* 0x0003e2000c101904 */
[----:B------:R-:W5:Y:S03]  /*04f0*/  @P2 LDC.64 R20, c[0x0][0x3b0] ;  /* 0x0000ec00ff142b82 */ /* 0x000f660000000a00 */
[----:B------:R-:W5:Y:S02]  /*0500*/  @P2 LDG.E R27, desc[UR4][R12.64] ;  /* 0x000000040c1b2981 */ /* 0x000f64000c1e1900 */
[----:B-----5:R-:W-:-:S05]  /*0510*/  @P2 IMAD.WIDE.U32 R20, R27, 0x4, R20 ;  /* 0x000000041b142825 */ /* 0x020fca00078e0014 */
[----:B------:R-:W5:Y:S04]  /*0520*/  @P2 LDG.E R27, desc[UR4][R20.64] ;  /* 0x00000004141b2981 */ /* 0x000f68000c1e1900 */
[----:B-----5:R1:W-:Y:S04]  /*0530*/  @P2 STG.E desc[UR4][R6.64], R27 ;  /* 0x0000001b06002986 */ /* 0x0203e8000c101904 */
[----:B--2---:R-:W0:Y:S04]  /*0540*/  LDG.E R29, desc[UR4][R12.64+0x4] ;  /* 0x000004040c1d7981 */ /* 0x004e28000c1e1900 */
[----:B------:R-:W2:Y:S01]  /*0550*/  @P2 LDG.E R23, desc[UR4][R12.64] ;  /* 0x000000040c172981 */ /* 0x000ea2000c1e1900 */
[----:B0-----:R-:W-:-:S06]  /*0560*/  IMAD.WIDE.U32 R24, R29, 0x4, R10 ;  /* 0x000000041d187825 */ /* 0x001fcc00078e000a */
[----:B------:R-:W5:Y:S01]  /*0570*/  LDG.E R24, desc[UR4][R24.64] ;  /* 0x0000000418187981 */ /* 0x000f62000c1e1900 */
[----:B--2---:R-:W-:-:S06]  /*0580*/  @P2 IMAD.WIDE.U32 R22, R23, 0x4, R10 ;  /* 0x0000000417162825 */ /* 0x004fcc00078e000a */
[----:B------:R-:W2:Y:S01]  /*0590*/  @P2 LDG.E R22, desc[UR4][R22.64] ;  /* 0x0000000416162981 */ /* 0x000ea2000c1e1900 */
[----:B-----5:R-:W-:-:S13]  /*05a0*/  ISETP.NE.AND P1, PT, R24, RZ, PT ;  /* 0x000000ff1800720c */ /* 0x020fda0003f25270 */
[----:B------:R1:W-:Y:S01]  /*05b0*/  @P1 STG.E desc[UR4][R4.64], R29 ;  /* 0x0000001d04001986 */ /* 0x0003e2000c101904 */
[----:B------:R-:W0:Y:S03]  /*05c0*/  @P1 LDC.64 R20, c[0x0][0x3b0] ;  /* 0x0000ec00ff141b82 */ /* 0x000e260000000a00 */
[----:B------:R-:W0:Y:S02]  /*05d0*/  @P1 LDG.E R19, desc[UR4][R12.64+0x4] ;  /* 0x000004040c131981 */ /* 0x000e24000c1e1900 */
[----:B0-----:R-:W-:-:S06]  /*05e0*/  @P1 IMAD.WIDE.U32 R20, R19, 0x4, R20 ;  /* 0x0000000413141825 */ /* 0x001fcc00078e0014 */
[----:B------:R-:W5:Y:S04]  /*05f0*/  @P1 LDG.E R21, desc[UR4][R20.64] ;  /* 0x0000000414151981 */ /* 0x000f68000c1e1900 */
[----:B-----5:R1:W-:Y:S04]  /*0600*/  @P1 STG.E desc[UR4][R6.64], R21 ;  /* 0x0000001506001986 */ /* 0x0203e8000c101904 */
[----:B------:R-:W5:Y:S01]  /*0610*/  @P1 LDG.E R19, desc[UR4][R12.64+0x4] ;  /* 0x000004040c131981 */ /* 0x000f62000c1e1900 */
[----:B------:R-:W-:Y:S02]  /*0620*/  IADD3 R14, PT, PT, R14, 0x4, RZ ;  /* 0x000000040e0e7810 */ /* 0x000fe40007ffe0ff */
[----:B----4-:R-:W-:-:S02]  /*0630*/  @P3 IADD3 R15, PT, PT, R15, R16, RZ ;  /* 0x000000100f0f3210 */ /* 0x010fc40007ffe0ff */
[----:B------:R-:W-:Y:S01]  /*0640*/  ISETP.NE.AND P3, PT, R14, RZ, PT ;  /* 0x000000ff0e00720c */ /* 0x000fe20003f65270 */
[----:B-----5:R-:W-:-:S06]  /*0650*/  @P1 IMAD.WIDE.U32 R10, R19, 0x4, R10 ;  /* 0x00000004130a1825 */ /* 0x020fcc00078e000a */
[----:B------:R-:W4:Y:S01]  /*0660*/  @P1 LDG.E R10, desc[UR4][R10.64] ;  /* 0x000000040a0a1981 */ /* 0x000f22000c1e1900 */
[----:B---3--:R-:W-:Y:S01]  /*0670*/  @P4 IMAD.IADD R15, R15, 0x1, R18 ;  /* 0x000000010f0f4824 */ /* 0x008fe200078e0212 */
[----:B------:R-:W-:-:S04]  /*0680*/  IADD3 R17, PT, PT, R17, 0x4, RZ ;  /* 0x0000000411117810 */ /* 0x000fc80007ffe0ff */
[----:B--2---:R-:W-:-:S04]  /*0690*/  @P2 IADD3 R15, PT, PT, R15, R22, RZ ;  /* 0x000000160f0f2210 */ /* 0x004fc80007ffe0ff */
[----:B----4-:R-:W-:Y:S01]  /*06a0*/  @P1 IADD3 R15, PT, PT, R15, R10, RZ ;  /* 0x0000000a0f0f1210 */ /* 0x010fe20007ffe0ff */
[----:B-1----:R-:W-:Y:S06]  /*06b0*/  @P3 BRA `(.L_x_37) ;  /* 0xfffffffc00083947 */ /* 0x002fec000383ffff */
.L_x_36:
[----:B------:R-:W-:Y:S05]  /*06c0*/  BSYNC.RECONVERGENT B1 ;  /* 0x0000000000017941 */ /* 0x000fea0003800200 */
.L_x_35:
[----:B------:R-:W-:Y:S05]  /*06d0*/  @!P0 BRA `(.L_x_34) ;  /* 0x0000000000588947 */ /* 0x000fea0003800000 */
[----:B------:R-:W-:-:S07]  /*06e0*/  IMAD.MOV R0, RZ, RZ, -R0 ;  /* 0x000000ffff007224 */ /* 0x000fce00078e0a00 */
.L_x_38:
[----:B------:R-:W0:Y:S08]  /*06f0*/  LDC.64 R10, c[0x0][0x388] ;  /* 0x0000e200ff0a7b82 */ /* 0x000e300000000a00 */
[----:B------:R-:W1:Y:S01]  /*0700*/  LDC.64 R8, c[0x0][0x398] ;  /* 0x0000e600ff087b82 */ /* 0x000e620000000a00 */
[----:B0-----:R-:W-:-:S05]  /*0710*/  IMAD.WIDE R10, R17, 0x4, R10 ;  /* 0x00000004110a7825 */ /* 0x001fca00078e020a */
[----:B------:R-:W1:Y:S02]  /*0720*/  LDG.E R23, desc[UR4][R10.64] ;  /* 0x000000040a177981 */ /* 0x000e64000c1e1900 */
[----:B-1----:R-:W-:-:S06]  /*0730*/  IMAD.WIDE.U32 R12, R23, 0x4, R8 ;  /* 0x00000004170c7825 */ /* 0x002fcc00078e0008 */
[----:B------:R-:W2:Y:S02]  /*0740*/  LDG.E R12, desc[UR4][R12.64] ;  /* 0x000000040c0c7981 */ /* 0x000ea4000c1e1900 */
[----:B--2---:R-:W-:-:S13]  /*0750*/  ISETP.NE.AND P0, PT, R12, RZ, PT ;  /* 0x000000ff0c00720c */ /* 0x004fda0003f05270 */
[----:B------:R0:W-:Y:S01]  /*0760*/  @P0 STG.E desc[UR4][R4.64], R23 ;  /* 0x0000001704000986 */ /* 0x0001e2000c101904 */
[----:B------:R-:W1:Y:S03]  /*0770*/  @P0 LDC.64 R18, c[0x0][0x3b0] ;  /* 0x0000ec00ff120b82 */ /* 0x000e660000000a00 */
[----:B------:R-:W1:Y:S02]  /*0780*/  @P0 LDG.E R21, desc[UR4][R10.64] ;  /* 0x000000040a150981 */ /* 0x000e64000c1e1900 */
[----:B-1----:R-:W-:-:S06]  /*0790*/  @P0 IMAD.WIDE.U32 R18, R21, 0x4, R18 ;  /* 0x0000000415120825 */ /* 0x002fcc00078e0012 */
[----:B------:R-:W2:Y:S04]  /*07a0*/  @P0 LDG.E R19, desc[UR4][R18.64] ;  /* 0x0000000412130981 */ /* 0x000ea8000c1e1900 */
[----:B--2---:R0:W-:Y:S04]  /*07b0*/  @P0 STG.E desc[UR4][R6.64], R19 ;  /* 0x0000001306000986 */ /* 0x0041e8000c101904 */
[----:B------:R-:W2:Y:S01]  /*07c0*/  @P0 LDG.E R21, desc[UR4][R10.64] ;  /* 0x000000040a150981 */ /* 0x000ea2000c1e1900 */
[----:B------:R-:W-:-:S04]  /*07d0*/  IADD3 R0, PT, PT, R0, 0x1, RZ ;  /* 0x0000000100007810 */ /* 0x000fc80007ffe0ff */
[----:B------:R-:W-:Y:S01]  /*07e0*/  ISETP.NE.AND P1, PT, R0, RZ, PT ;  /* 0x000000ff0000720c */ /* 0x000fe20003f25270 */
[----:B--2---:R-:W-:-:S06]  /*07f0*/  @P0 IMAD.WIDE.U32 R8, R21, 0x4, R8 ;  /* 0x0000000415080825 */ /* 0x004fcc00078e0008 */
[----:B------:R-:W2:Y:S01]  /*0800*/  @P0 LDG.E R8, desc[UR4][R8.64] ;  /* 0x0000000408080981 */ /* 0x000ea2000c1e1900 */
[----:B------:R-:W-:Y:S02]  /*0810*/  IADD3 R17, PT, PT, R17, 0x1, RZ ;  /* 0x0000000111117810 */ /* 0x000fe40007ffe0ff */
[----:B--2---:R-:W-:-:S03]  /*0820*/  @P0 IADD3 R15, PT, PT, R15, R8, RZ ;  /* 0x000000080f0f0210 */ /* 0x004fc60007ffe0ff */
[----:B0-----:R-:W-:Y:S05]  /*0830*/  @P1 BRA `(.L_x_38) ;  /* 0xfffffffc00ac1947 */ /* 0x001fea000383ffff */
.L_x_34:
[----:B------:R-:W-:Y:S05]  /*0840*/  BSYNC.RECONVERGENT B0 ;  /* 0x0000000000007941 */ /* 0x000fea0003800200 */
.L_x_33:
[----:B------:R-:W-:-:S13]  /*0850*/  ISETP.GE.AND P0, PT, R15, 0x1, PT ;  /* 0x000000010f00780c */ /* 0x000fda0003f06270 */
[----:B------:R-:W-:Y:S05]  /*0860*/  @!P0 EXIT ;  /* 0x000000000000894d */ /* 0x000fea0003800000 */
[----:B------:R-:W-:Y:S01]  /*0870*/  STG.E desc[UR4][R2.64], R15 ;  /* 0x0000000f02007986 */ /* 0x000fe2000c101904 */
[----:B------:R-:W-:Y:S05]  /*0880*/  EXIT ;  /* 0x000000000000794d */ /* 0x000fea0003800000 */
.L_x_39:
        /* <DEDUP_REMOVED lines=15> */
.L_x_45:


//--------------------- .text._Z30setSuperSource_no_bloss_simplePjS_S_PiPfS0_S0_i --------------------------
	.section	.text._Z30setSuperSource_no_bloss_simplePjS_S_PiPfS0_S0_i,"ax",@progbits
	.align	128
        .global         _Z30setSuperSource_no_bloss_simplePjS_S_PiPfS0_S0_i
        .type           _Z30setSuperSource_no_bloss_simplePjS_S_PiPfS0_S0_i,@function
        .size           _Z30setSuperSource_no_bloss_simplePjS_S_PiPfS0_S0_i,(.L_x_46 - _Z30setSuperSource_no_bloss_simplePjS_S_PiPfS0_S0_i)
        .other          _Z30setSuperSource_no_bloss_simplePjS_S_PiPfS0_S0_i,@"STO_CUDA_ENTRY STV_DEFAULT"
_Z30setSuperSource_no_bloss_simplePjS_S_PiPfS0_S0_i:
.text._Z30setSuperSource_no_bloss_simplePjS_S_PiPfS0_S0_i:
        /* <DEDUP_REMOVED lines=11> */
[----:B-1----:R-:W2:Y:S02]  /*00b0*/  LDG.E R2, desc[UR4][R2.64] ;  /* 0x0000000402027981 */ /* 0x002ea4000c1e1900 */
[----:B--2---:R-:W-:-:S13]  /*00c0*/  ISETP.NE.AND P0, PT, R2, -0x1, PT ;  /* 0xffffffff0200780c */ /* 0x004fda0003f05270 */
[----:B------:R-:W-:Y:S05]  /*00d0*/  @P0 EXIT ;  /* 0x000000000000094d */ /* 0x000fea0003800000 */
[----:B------:R-:W0:Y:S01]  /*00e0*/  LDC.64 R2, c[0x0][0x390] ;  /* 0x0000e400ff027b82 */ /* 0x000e220000000a00 */
[----:B------:R-:W-:Y:S01]  /*00f0*/  HFMA2 R13, -RZ, RZ, 0, 5.9604644775390625e-08 ;  /* 0x00000001ff0d7431 */ /* 0x000fe200000001ff */
[----:B------:R-:W-:-:S06]  /*0100*/  MOV R15, 0x3f800000 ;  /* 0x3f800000000f7802 */ /* 0x000fcc0000000f00 */
[----:B------:R-:W1:Y:S08]  /*0110*/  LDC.64 R4, c[0x0][0x3a0] ;  /* 0x0000e800ff047b82 */ /* 0x000e700000000a00 */
[----:B------:R-:W2:Y:S08]  /*0120*/  LDC.64 R6, c[0x0][0x398] ;  /* 0x0000e600ff067b82 */ /* 0x000eb00000000a00 */
[----:B------:R-:W3:Y:S01]  /*0130*/  LDC.64 R8, c[0x0][0x3b0] ;  /* 0x0000ec00ff087b82 */ /* 0x000ee20000000a00 */
[----:B0-----:R-:W-:-:S05]  /*0140*/  IMAD.WIDE R2, R11, 0x4, R2 ;  /* 0x000000040b027825 */ /* 0x001fca00078e0202 */
[----:B------:R-:W-:Y:S01]  /*0150*/  STG.E desc[UR4][R2.64], R13 ;  /* 0x0000000d02007986 */ /* 0x000fe2000c101904 */
[----:B-1----:R-:W-:-:S05]  /*0160*/  IMAD.WIDE R4, R11, 0x4, R4 ;  /* 0x000000040b047825 */ /* 0x002fca00078e0204 */
[----:B------:R-:W-:Y:S01]  /*0170*/  STG.E desc[UR4][R4.64], R15 ;  /* 0x0000000f04007986 */ /* 0x000fe2000c101904 */
[----:B--2---:R-:W-:-:S05]  /*0180*/  IMAD.WIDE R6, R11, 0x4, R6 ;  /* 0x000000040b067825 */ /* 0x004fca00078e0206 */
[----:B------:R-:W-:Y:S01]  /*0190*/  STG.E desc[UR4][R6.64], RZ ;  /* 0x000000ff06007986 */ /* 0x000fe2000c101904 */
[----:B---3--:R-:W-:-:S05]  /*01a0*/  IMAD.WIDE R8, R11, 0x4, R8 ;  /* 0x000000040b087825 */ /* 0x008fca00078e0208 */
[----:B------:R-:W-:Y:S01]  /*01b0*/  STG.E desc[UR4][R8.64], R11 ;  /* 0x0000000b08007986 */ /* 0x000fe2000c101904 */
[----:B------:R-:W-:Y:S05]  /*01c0*/  EXIT ;  /* 0x000000000000794d */ /* 0x000fea0003800000 */
.L_x_40:
        /* <DEDUP_REMOVED lines=11> */
.L_x_46:


//--------------------- .nv.shared.reserved.0     --------------------------
	.section	.nv.shared.reserved.0,"aw",@nobits
	.weak		__nv_reservedSMEM_offset_0_alias
	.size		__nv_reservedSMEM_offset_0_alias, 0, 64
	.other		__nv_reservedSMEM_offset_0_alias,@"STO_CUDA_RESERVED_SHARED STV_DEFAULT"
__nv_reservedSMEM_offset_0_alias:
	.zero		0
	.zero		64


//--------------------- .nv.constant0._Z18lift_path_parallelPiS_PmPj --------------------------
	.section	.nv.constant0._Z18lift_path_parallelPiS_PmPj,"a",@progbits
	.sectionflags	@""
	.align	4
.nv.constant0._Z18lift_path_parallelPiS_PmPj:
	.zero		928


//--------------------- .nv.constant0._Z22setAllPaths_augmentingPjS_PiS0_PfS0_iPmS_ --------------------------
	.section	.nv.constant0._Z22setAllPaths_augmentingPjS_PiS0_PfS0_iPmS_,"a",@progbits
	.sectionflags	@""
	.align	4
.nv.constant0._Z22setAllPaths_augmentingPjS_PiS0_PfS0_iPmS_:
	.zero		968


//--------------------- .nv.constant0._Z18bfsFunctionsKernelPjS_PfPiS1_ii --------------------------
	.section	.nv.constant0._Z18bfsFunctionsKernelPjS_PfPiS1_ii,"a",@progbits
	.sectionflags	@""
	.align	4
.nv.constant0._Z18bfsFunctionsKernelPjS_PfPiS1_ii:
	.zero		944


//--------------------- .nv.constant0._Z30spMvUgCscScKernel_matched_edgePiPjS0_PfS_S_ii --------------------------
	.section	.nv.constant0._Z30spMvUgCscScKernel_matched_edgePiPjS0_PfS_S_ii,"a",@progbits
	.sectionflags	@""
	.align	4
.nv.constant0._Z30spMvUgCscScKernel_matched_edgePiPjS0_PfS_S_ii:
	.zero		952


//--------------------- .nv.constant0._Z27spMvUgCscScKernel_all_edgesPjS_S_S_PfPiS1_ii --------------------------
	.section	.nv.constant0._Z27spMvUgCscScKernel_all_edgesPjS_S_S_PfPiS1_ii,"a",@progbits
	.sectionflags	@""
	.align	4
.nv.constant0._Z27spMvUgCscScKernel_all_edgesPjS_S_S_PfPiS1_ii:
	.zero		960


//--------------------- .nv.constant0._Z30setSuperSource_no_bloss_simplePjS_S_PiPfS0_S0_i --------------------------
	.section	.nv.constant0._Z30setSuperSource_no_bloss_simplePjS_S_PiPfS0_S0_i,"a",@progbits
	.sectionflags	@""
	.align	4
.nv.constant0._Z30setSuperSource_no_bloss_simplePjS_S_PiPfS0_S0_i:
	.zero		956


//--------------------- SYMBOLS --------------------------

	.type		.nv.reservedSmem.offset0,@object
	.size		.nv.reservedSmem.offset0,0x4
